//
// Generated by NVIDIA NVVM Compiler
//
// Compiler Build ID: CL-36424714
// Cuda compilation tools, release 13.0, V13.0.88
// Based on NVVM 20.0.0
//

.version 9.0
.target sm_100
.address_size 64

	// .globl	_ZN11circles_gpu12reduce_uint8EmPKhPj
.extern .shared .align 16 .b8 _ZN11circles_gpu9shmem_rawE[];

.visible .entry _ZN11circles_gpu12reduce_uint8EmPKhPj(
	.param .u64 _ZN11circles_gpu12reduce_uint8EmPKhPj_param_0,
	.param .u64 .ptr .align 1 _ZN11circles_gpu12reduce_uint8EmPKhPj_param_1,
	.param .u64 .ptr .align 1 _ZN11circles_gpu12reduce_uint8EmPKhPj_param_2
)
{
	.reg .pred 	%p<8>;
	.reg .b32 	%r<108>;
	.reg .b64 	%rd<12>;

	ld.param.u64 	%rd1, [_ZN11circles_gpu12reduce_uint8EmPKhPj_param_0];
	ld.param.u64 	%rd3, [_ZN11circles_gpu12reduce_uint8EmPKhPj_param_1];
	ld.param.u64 	%rd2, [_ZN11circles_gpu12reduce_uint8EmPKhPj_param_2];
	cvta.to.global.u64 	%rd4, %rd3;
	mov.u32 	%r1, %ctaid.x;
	mov.u32 	%r2, %ntid.x;
	mul.lo.s32 	%r3, %r1, %r2;
	cvt.u64.u32 	%rd5, %r3;
	mov.u32 	%r4, %tid.x;
	cvt.u64.u32 	%rd6, %r4;
	add.s64 	%rd7, %rd5, %rd6;
	add.s64 	%rd8, %rd4, %rd7;
	ld.global.u32 	%r21, [%rd8];
	shr.u32 	%r22, %r4, 5;
	add.s32 	%r23, %r22, %r4;
	shl.b32 	%r24, %r23, 2;
	mov.u32 	%r25, _ZN11circles_gpu9shmem_rawE;
	add.s32 	%r5, %r25, %r24;
	st.shared.u32 	[%r5], %r21;
	bar.sync 	0;
	setp.eq.s32 	%p1, %r4, 0;
	mov.b32 	%r101, 0;
	@%p1 bra 	$L__BB0_2;
	add.s32 	%r26, %r4, -1;
	shr.u32 	%r27, %r26, 5;
	add.s32 	%r28, %r27, %r4;
	shl.b32 	%r29, %r28, 2;
	add.s32 	%r31, %r25, %r29;
	ld.shared.u32 	%r101, [%r31+-4];
$L__BB0_2:
	bar.sync 	0;
	ld.shared.u32 	%r33, [%r5];
	add.s32 	%r34, %r33, %r101;
	st.shared.u32 	[%r5], %r34;
	bar.sync 	0;
	setp.lt.u32 	%p2, %r4, 2;
	mov.b32 	%r102, 0;
	@%p2 bra 	$L__BB0_4;
	add.s32 	%r35, %r4, -2;
	shr.u32 	%r36, %r35, 5;
	add.s32 	%r37, %r36, %r4;
	shl.b32 	%r38, %r37, 2;
	add.s32 	%r40, %r25, %r38;
	ld.shared.u32 	%r102, [%r40+-8];
$L__BB0_4:
	bar.sync 	0;
	ld.shared.u32 	%r42, [%r5];
	add.s32 	%r43, %r42, %r102;
	st.shared.u32 	[%r5], %r43;
	bar.sync 	0;
	setp.lt.u32 	%p3, %r4, 4;
	mov.b32 	%r103, 0;
	@%p3 bra 	$L__BB0_6;
	add.s32 	%r44, %r4, -4;
	shr.u32 	%r45, %r44, 5;
	add.s32 	%r46, %r45, %r4;
	shl.b32 	%r47, %r46, 2;
	add.s32 	%r49, %r25, %r47;
	ld.shared.u32 	%r103, [%r49+-16];
$L__BB0_6:
	bar.sync 	0;
	ld.shared.u32 	%r51, [%r5];
	add.s32 	%r52, %r51, %r103;
	st.shared.u32 	[%r5], %r52;
	bar.sync 	0;
	setp.lt.u32 	%p4, %r4, 8;
	mov.b32 	%r104, 0;
	@%p4 bra 	$L__BB0_8;
	add.s32 	%r53, %r4, -8;
	shr.u32 	%r54, %r53, 5;
	add.s32 	%r55, %r54, %r4;
	shl.b32 	%r56, %r55, 2;
	add.s32 	%r58, %r25, %r56;
	ld.shared.u32 	%r104, [%r58+-32];
$L__BB0_8:
	bar.sync 	0;
	ld.shared.u32 	%r60, [%r5];
	add.s32 	%r61, %r60, %r104;
	st.shared.u32 	[%r5], %r61;
	bar.sync 	0;
	setp.lt.u32 	%p5, %r4, 16;
	mov.b32 	%r105, 0;
	@%p5 bra 	$L__BB0_10;
	add.s32 	%r62, %r4, -16;
	shr.u32 	%r63, %r62, 5;
	add.s32 	%r64, %r63, %r4;
	shl.b32 	%r65, %r64, 2;
	add.s32 	%r67, %r25, %r65;
	ld.shared.u32 	%r105, [%r67+-64];
$L__BB0_10:
	bar.sync 	0;
	ld.shared.u32 	%r69, [%r5];
	add.s32 	%r70, %r69, %r105;
	st.shared.u32 	[%r5], %r70;
	bar.sync 	0;
	setp.lt.u32 	%p6, %r4, 32;
	mov.b32 	%r106, 0;
	@%p6 bra 	$L__BB0_12;
	add.s32 	%r71, %r4, -32;
	shr.u32 	%r72, %r71, 5;
	add.s32 	%r73, %r72, %r4;
	shl.b32 	%r74, %r73, 2;
	add.s32 	%r76, %r25, %r74;
	ld.shared.u32 	%r106, [%r76+-128];
$L__BB0_12:
	bar.sync 	0;
	ld.shared.u32 	%r78, [%r5];
	add.s32 	%r79, %r78, %r106;
	st.shared.u32 	[%r5], %r79;
	bar.sync 	0;
	setp.lt.u32 	%p7, %r4, 64;
	mov.b32 	%r107, 0;
	@%p7 bra 	$L__BB0_14;
	add.s32 	%r80, %r4, -64;
	shr.u32 	%r81, %r80, 5;
	add.s32 	%r82, %r81, %r4;
	shl.b32 	%r83, %r82, 2;
	add.s32 	%r85, %r25, %r83;
	ld.shared.u32 	%r107, [%r85+-256];
$L__BB0_14:
	bar.sync 	0;
	ld.shared.u32 	%r86, [%r5];
	add.s32 	%r87, %r86, %r107;
	st.shared.u32 	[%r5], %r87;
	bar.sync 	0;
	cvt.u32.u64 	%r88, %rd1;
	sub.s32 	%r89, %r88, %r3;
	min.s32 	%r90, %r89, %r2;
	cvta.to.global.u64 	%rd9, %rd2;
	add.s32 	%r91, %r90, -1;
	shr.s32 	%r92, %r91, 31;
	shr.u32 	%r93, %r92, 27;
	add.s32 	%r94, %r91, %r93;
	shr.s32 	%r95, %r94, 5;
	add.s32 	%r96, %r95, %r90;
	shl.b32 	%r97, %r96, 2;
	add.s32 	%r99, %r25, %r97;
	ld.shared.u32 	%r100, [%r99+-4];
	mul.wide.u32 	%rd10, %r1, 4;
	add.s64 	%rd11, %rd9, %rd10;
	st.global.u32 	[%rd11], %r100;
	ret;

}
	// .globl	_ZN11circles_gpu6reduceEmPKjPj
.visible .entry _ZN11circles_gpu6reduceEmPKjPj(
	.param .u64 _ZN11circles_gpu6reduceEmPKjPj_param_0,
	.param .u64 .ptr .align 1 _ZN11circles_gpu6reduceEmPKjPj_param_1,
	.param .u64 .ptr .align 1 _ZN11circles_gpu6reduceEmPKjPj_param_2
)
{
	.reg .pred 	%p<8>;
	.reg .b32 	%r<108>;
	.reg .b64 	%rd<13>;

	ld.param.u64 	%rd1, [_ZN11circles_gpu6reduceEmPKjPj_param_0];
	ld.param.u64 	%rd3, [_ZN11circles_gpu6reduceEmPKjPj_param_1];
	ld.param.u64 	%rd2, [_ZN11circles_gpu6reduceEmPKjPj_param_2];
	cvta.to.global.u64 	%rd4, %rd3;
	mov.u32 	%r1, %ctaid.x;
	mov.u32 	%r2, %ntid.x;
	mul.lo.s32 	%r3, %r1, %r2;
	cvt.u64.u32 	%rd5, %r3;
	mov.u32 	%r4, %tid.x;
	cvt.u64.u32 	%rd6, %r4;
	add.s64 	%rd7, %rd5, %rd6;
	shl.b64 	%rd8, %rd7, 2;
	add.s64 	%rd9, %rd4, %rd8;
	ld.global.u32 	%r21, [%rd9];
	shr.u32 	%r22, %r4, 5;
	add.s32 	%r23, %r22, %r4;
	shl.b32 	%r24, %r23, 2;
	mov.u32 	%r25, _ZN11circles_gpu9shmem_rawE;
	add.s32 	%r5, %r25, %r24;
	st.shared.u32 	[%r5], %r21;
	bar.sync 	0;
	setp.eq.s32 	%p1, %r4, 0;
	mov.b32 	%r101, 0;
	@%p1 bra 	$L__BB1_2;
	add.s32 	%r26, %r4, -1;
	shr.u32 	%r27, %r26, 5;
	add.s32 	%r28, %r27, %r4;
	shl.b32 	%r29, %r28, 2;
	add.s32 	%r31, %r25, %r29;
	ld.shared.u32 	%r101, [%r31+-4];
$L__BB1_2:
	bar.sync 	0;
	ld.shared.u32 	%r33, [%r5];
	add.s32 	%r34, %r33, %r101;
	st.shared.u32 	[%r5], %r34;
	bar.sync 	0;
	setp.lt.u32 	%p2, %r4, 2;
	mov.b32 	%r102, 0;
	@%p2 bra 	$L__BB1_4;
	add.s32 	%r35, %r4, -2;
	shr.u32 	%r36, %r35, 5;
	add.s32 	%r37, %r36, %r4;
	shl.b32 	%r38, %r37, 2;
	add.s32 	%r40, %r25, %r38;
	ld.shared.u32 	%r102, [%r40+-8];
$L__BB1_4:
	bar.sync 	0;
	ld.shared.u32 	%r42, [%r5];
	add.s32 	%r43, %r42, %r102;
	st.shared.u32 	[%r5], %r43;
	bar.sync 	0;
	setp.lt.u32 	%p3, %r4, 4;
	mov.b32 	%r103, 0;
	@%p3 bra 	$L__BB1_6;
	add.s32 	%r44, %r4, -4;
	shr.u32 	%r45, %r44, 5;
	add.s32 	%r46, %r45, %r4;
	shl.b32 	%r47, %r46, 2;
	add.s32 	%r49, %r25, %r47;
	ld.shared.u32 	%r103, [%r49+-16];
$L__BB1_6:
	bar.sync 	0;
	ld.shared.u32 	%r51, [%r5];
	add.s32 	%r52, %r51, %r103;
	st.shared.u32 	[%r5], %r52;
	bar.sync 	0;
	setp.lt.u32 	%p4, %r4, 8;
	mov.b32 	%r104, 0;
	@%p4 bra 	$L__BB1_8;
	add.s32 	%r53, %r4, -8;
	shr.u32 	%r54, %r53, 5;
	add.s32 	%r55, %r54, %r4;
	shl.b32 	%r56, %r55, 2;
	add.s32 	%r58, %r25, %r56;
	ld.shared.u32 	%r104, [%r58+-32];
$L__BB1_8:
	bar.sync 	0;
	ld.shared.u32 	%r60, [%r5];
	add.s32 	%r61, %r60, %r104;
	st.shared.u32 	[%r5], %r61;
	bar.sync 	0;
	setp.lt.u32 	%p5, %r4, 16;
	mov.b32 	%r105, 0;
	@%p5 bra 	$L__BB1_10;
	add.s32 	%r62, %r4, -16;
	shr.u32 	%r63, %r62, 5;
	add.s32 	%r64, %r63, %r4;
	shl.b32 	%r65, %r64, 2;
	add.s32 	%r67, %r25, %r65;
	ld.shared.u32 	%r105, [%r67+-64];
$L__BB1_10:
	bar.sync 	0;
	ld.shared.u32 	%r69, [%r5];
	add.s32 	%r70, %r69, %r105;
	st.shared.u32 	[%r5], %r70;
	bar.sync 	0;
	setp.lt.u32 	%p6, %r4, 32;
	mov.b32 	%r106, 0;
	@%p6 bra 	$L__BB1_12;
	add.s32 	%r71, %r4, -32;
	shr.u32 	%r72, %r71, 5;
	add.s32 	%r73, %r72, %r4;
	shl.b32 	%r74, %r73, 2;
	add.s32 	%r76, %r25, %r74;
	ld.shared.u32 	%r106, [%r76+-128];
$L__BB1_12:
	bar.sync 	0;
	ld.shared.u32 	%r78, [%r5];
	add.s32 	%r79, %r78, %r106;
	st.shared.u32 	[%r5], %r79;
	bar.sync 	0;
	setp.lt.u32 	%p7, %r4, 64;
	mov.b32 	%r107, 0;
	@%p7 bra 	$L__BB1_14;
	add.s32 	%r80, %r4, -64;
	shr.u32 	%r81, %r80, 5;
	add.s32 	%r82, %r81, %r4;
	shl.b32 	%r83, %r82, 2;
	add.s32 	%r85, %r25, %r83;
	ld.shared.u32 	%r107, [%r85+-256];
$L__BB1_14:
	bar.sync 	0;
	ld.shared.u32 	%r86, [%r5];
	add.s32 	%r87, %r86, %r107;
	st.shared.u32 	[%r5], %r87;
	bar.sync 	0;
	cvt.u32.u64 	%r88, %rd1;
	sub.s32 	%r89, %r88, %r3;
	min.s32 	%r90, %r89, %r2;
	cvta.to.global.u64 	%rd10, %rd2;
	add.s32 	%r91, %r90, -1;
	shr.s32 	%r92, %r91, 31;
	shr.u32 	%r93, %r92, 27;
	add.s32 	%r94, %r91, %r93;
	shr.s32 	%r95, %r94, 5;
	add.s32 	%r96, %r95, %r90;
	shl.b32 	%r97, %r96, 2;
	add.s32 	%r99, %r25, %r97;
	ld.shared.u32 	%r100, [%r99+-4];
	mul.wide.u32 	%rd11, %r1, 4;
	add.s64 	%rd12, %rd10, %rd11;
	st.global.u32 	[%rd12], %r100;
	ret;

}
	// .globl	_ZN11circles_gpu10scan_blockEmPKjPj
.visible .entry _ZN11circles_gpu10scan_blockEmPKjPj(
	.param .u64 _ZN11circles_gpu10scan_blockEmPKjPj_param_0,
	.param .u64 .ptr .align 1 _ZN11circles_gpu10scan_blockEmPKjPj_param_1,
	.param .u64 .ptr .align 1 _ZN11circles_gpu10scan_blockEmPKjPj_param_2
)
{
	.reg .pred 	%p<9>;
	.reg .b32 	%r<106>;
	.reg .b64 	%rd<11>;

	ld.param.u64 	%rd2, [_ZN11circles_gpu10scan_blockEmPKjPj_param_0];
	ld.param.u64 	%rd4, [_ZN11circles_gpu10scan_blockEmPKjPj_param_1];
	ld.param.u64 	%rd3, [_ZN11circles_gpu10scan_blockEmPKjPj_param_2];
	cvta.to.global.u64 	%rd5, %rd4;
	mov.u32 	%r17, %tid.x;
	cvt.u64.u32 	%rd1, %r17;
	mul.wide.u32 	%rd6, %r17, 4;
	add.s64 	%rd7, %rd5, %rd6;
	ld.global.u32 	%r18, [%rd7];
	shr.u32 	%r19, %r17, 5;
	add.s32 	%r20, %r19, %r17;
	shl.b32 	%r21, %r20, 2;
	mov.u32 	%r22, _ZN11circles_gpu9shmem_rawE;
	add.s32 	%r1, %r22, %r21;
	st.shared.u32 	[%r1], %r18;
	bar.sync 	0;
	setp.eq.s32 	%p1, %r17, 0;
	mov.b32 	%r99, 0;
	@%p1 bra 	$L__BB2_2;
	cvt.u32.u64 	%r23, %rd1;
	add.s32 	%r24, %r23, -1;
	shr.u32 	%r25, %r24, 5;
	add.s32 	%r26, %r25, %r23;
	shl.b32 	%r27, %r26, 2;
	add.s32 	%r29, %r22, %r27;
	ld.shared.u32 	%r99, [%r29+-4];
$L__BB2_2:
	cvt.u32.u64 	%r31, %rd1;
	bar.sync 	0;
	ld.shared.u32 	%r32, [%r1];
	add.s32 	%r33, %r32, %r99;
	st.shared.u32 	[%r1], %r33;
	bar.sync 	0;
	setp.lt.u32 	%p2, %r31, 2;
	mov.b32 	%r100, 0;
	@%p2 bra 	$L__BB2_4;
	add.s32 	%r35, %r31, -2;
	shr.u32 	%r36, %r35, 5;
	add.s32 	%r37, %r36, %r31;
	shl.b32 	%r38, %r37, 2;
	add.s32 	%r40, %r22, %r38;
	ld.shared.u32 	%r100, [%r40+-8];
$L__BB2_4:
	bar.sync 	0;
	ld.shared.u32 	%r43, [%r1];
	add.s32 	%r44, %r43, %r100;
	st.shared.u32 	[%r1], %r44;
	bar.sync 	0;
	setp.lt.u32 	%p3, %r31, 4;
	mov.b32 	%r101, 0;
	@%p3 bra 	$L__BB2_6;
	add.s32 	%r46, %r31, -4;
	shr.u32 	%r47, %r46, 5;
	add.s32 	%r48, %r47, %r31;
	shl.b32 	%r49, %r48, 2;
	add.s32 	%r51, %r22, %r49;
	ld.shared.u32 	%r101, [%r51+-16];
$L__BB2_6:
	bar.sync 	0;
	ld.shared.u32 	%r54, [%r1];
	add.s32 	%r55, %r54, %r101;
	st.shared.u32 	[%r1], %r55;
	bar.sync 	0;
	setp.lt.u32 	%p4, %r31, 8;
	mov.b32 	%r102, 0;
	@%p4 bra 	$L__BB2_8;
	add.s32 	%r57, %r31, -8;
	shr.u32 	%r58, %r57, 5;
	add.s32 	%r59, %r58, %r31;
	shl.b32 	%r60, %r59, 2;
	add.s32 	%r62, %r22, %r60;
	ld.shared.u32 	%r102, [%r62+-32];
$L__BB2_8:
	bar.sync 	0;
	ld.shared.u32 	%r65, [%r1];
	add.s32 	%r66, %r65, %r102;
	st.shared.u32 	[%r1], %r66;
	bar.sync 	0;
	setp.lt.u32 	%p5, %r31, 16;
	mov.b32 	%r103, 0;
	@%p5 bra 	$L__BB2_10;
	add.s32 	%r68, %r31, -16;
	shr.u32 	%r69, %r68, 5;
	add.s32 	%r70, %r69, %r31;
	shl.b32 	%r71, %r70, 2;
	add.s32 	%r73, %r22, %r71;
	ld.shared.u32 	%r103, [%r73+-64];
$L__BB2_10:
	bar.sync 	0;
	ld.shared.u32 	%r76, [%r1];
	add.s32 	%r77, %r76, %r103;
	st.shared.u32 	[%r1], %r77;
	bar.sync 	0;
	setp.lt.u32 	%p6, %r31, 32;
	mov.b32 	%r104, 0;
	@%p6 bra 	$L__BB2_12;
	add.s32 	%r79, %r31, -32;
	shr.u32 	%r80, %r79, 5;
	add.s32 	%r81, %r80, %r31;
	shl.b32 	%r82, %r81, 2;
	add.s32 	%r84, %r22, %r82;
	ld.shared.u32 	%r104, [%r84+-128];
$L__BB2_12:
	bar.sync 	0;
	ld.shared.u32 	%r87, [%r1];
	add.s32 	%r88, %r87, %r104;
	st.shared.u32 	[%r1], %r88;
	bar.sync 	0;
	setp.lt.u32 	%p7, %r31, 64;
	mov.b32 	%r105, 0;
	@%p7 bra 	$L__BB2_14;
	add.s32 	%r90, %r31, -64;
	shr.u32 	%r91, %r90, 5;
	add.s32 	%r92, %r91, %r31;
	shl.b32 	%r93, %r92, 2;
	add.s32 	%r95, %r22, %r93;
	ld.shared.u32 	%r105, [%r95+-256];
$L__BB2_14:
	bar.sync 	0;
	ld.shared.u32 	%r96, [%r1];
	add.s32 	%r97, %r96, %r105;
	st.shared.u32 	[%r1], %r97;
	bar.sync 	0;
	setp.le.u64 	%p8, %rd2, %rd1;
	@%p8 bra 	$L__BB2_16;
	ld.shared.u32 	%r98, [%r1];
	cvta.to.global.u64 	%rd8, %rd3;
	shl.b64 	%rd9, %rd1, 2;
	add.s64 	%rd10, %rd8, %rd9;
	st.global.u32 	[%rd10], %r98;
$L__BB2_16:
	ret;

}
	// .globl	_ZN11circles_gpu4scanEmPKjS1_Pj
.visible .entry _ZN11circles_gpu4scanEmPKjS1_Pj(
	.param .u64 _ZN11circles_gpu4scanEmPKjS1_Pj_param_0,
	.param .u64 .ptr .align 1 _ZN11circles_gpu4scanEmPKjS1_Pj_param_1,
	.param .u64 .ptr .align 1 _ZN11circles_gpu4scanEmPKjS1_Pj_param_2,
	.param .u64 .ptr .align 1 _ZN11circles_gpu4scanEmPKjS1_Pj_param_3
)
{
	.reg .pred 	%p<9>;
	.reg .b32 	%r<102>;
	.reg .b64 	%rd<16>;

	ld.param.u64 	%rd4, [_ZN11circles_gpu4scanEmPKjS1_Pj_param_1];
	ld.param.u64 	%rd2, [_ZN11circles_gpu4scanEmPKjS1_Pj_param_2];
	ld.param.u64 	%rd3, [_ZN11circles_gpu4scanEmPKjS1_Pj_param_3];
	cvta.to.global.u64 	%rd5, %rd4;
	mov.u32 	%r1, %ctaid.x;
	mov.u32 	%r21, %ntid.x;
	mul.lo.s32 	%r22, %r1, %r21;
	cvt.u64.u32 	%rd6, %r22;
	mov.u32 	%r2, %tid.x;
	cvt.u64.u32 	%rd7, %r2;
	add.s64 	%rd1, %rd6, %rd7;
	shl.b64 	%rd8, %rd1, 2;
	add.s64 	%rd9, %rd5, %rd8;
	ld.global.u32 	%r23, [%rd9];
	shr.u32 	%r24, %r2, 5;
	add.s32 	%r25, %r24, %r2;
	shl.b32 	%r26, %r25, 2;
	mov.u32 	%r27, _ZN11circles_gpu9shmem_rawE;
	add.s32 	%r3, %r27, %r26;
	st.shared.u32 	[%r3], %r23;
	bar.sync 	0;
	setp.eq.s32 	%p1, %r2, 0;
	mov.b32 	%r94, 0;
	@%p1 bra 	$L__BB3_2;
	add.s32 	%r28, %r2, -1;
	shr.u32 	%r29, %r28, 5;
	add.s32 	%r30, %r29, %r2;
	shl.b32 	%r31, %r30, 2;
	add.s32 	%r33, %r27, %r31;
	ld.shared.u32 	%r94, [%r33+-4];
$L__BB3_2:
	bar.sync 	0;
	ld.shared.u32 	%r35, [%r3];
	add.s32 	%r36, %r35, %r94;
	st.shared.u32 	[%r3], %r36;
	bar.sync 	0;
	setp.lt.u32 	%p2, %r2, 2;
	mov.b32 	%r95, 0;
	@%p2 bra 	$L__BB3_4;
	add.s32 	%r37, %r2, -2;
	shr.u32 	%r38, %r37, 5;
	add.s32 	%r39, %r38, %r2;
	shl.b32 	%r40, %r39, 2;
	add.s32 	%r42, %r27, %r40;
	ld.shared.u32 	%r95, [%r42+-8];
$L__BB3_4:
	bar.sync 	0;
	ld.shared.u32 	%r44, [%r3];
	add.s32 	%r45, %r44, %r95;
	st.shared.u32 	[%r3], %r45;
	bar.sync 	0;
	setp.lt.u32 	%p3, %r2, 4;
	mov.b32 	%r96, 0;
	@%p3 bra 	$L__BB3_6;
	add.s32 	%r46, %r2, -4;
	shr.u32 	%r47, %r46, 5;
	add.s32 	%r48, %r47, %r2;
	shl.b32 	%r49, %r48, 2;
	add.s32 	%r51, %r27, %r49;
	ld.shared.u32 	%r96, [%r51+-16];
$L__BB3_6:
	bar.sync 	0;
	ld.shared.u32 	%r53, [%r3];
	add.s32 	%r54, %r53, %r96;
	st.shared.u32 	[%r3], %r54;
	bar.sync 	0;
	setp.lt.u32 	%p4, %r2, 8;
	mov.b32 	%r97, 0;
	@%p4 bra 	$L__BB3_8;
	add.s32 	%r55, %r2, -8;
	shr.u32 	%r56, %r55, 5;
	add.s32 	%r57, %r56, %r2;
	shl.b32 	%r58, %r57, 2;
	add.s32 	%r60, %r27, %r58;
	ld.shared.u32 	%r97, [%r60+-32];
$L__BB3_8:
	bar.sync 	0;
	ld.shared.u32 	%r62, [%r3];
	add.s32 	%r63, %r62, %r97;
	st.shared.u32 	[%r3], %r63;
	bar.sync 	0;
	setp.lt.u32 	%p5, %r2, 16;
	mov.b32 	%r98, 0;
	@%p5 bra 	$L__BB3_10;
	add.s32 	%r64, %r2, -16;
	shr.u32 	%r65, %r64, 5;
	add.s32 	%r66, %r65, %r2;
	shl.b32 	%r67, %r66, 2;
	add.s32 	%r69, %r27, %r67;
	ld.shared.u32 	%r98, [%r69+-64];
$L__BB3_10:
	bar.sync 	0;
	ld.shared.u32 	%r71, [%r3];
	add.s32 	%r72, %r71, %r98;
	st.shared.u32 	[%r3], %r72;
	bar.sync 	0;
	setp.lt.u32 	%p6, %r2, 32;
	mov.b32 	%r99, 0;
	@%p6 bra 	$L__BB3_12;
	add.s32 	%r73, %r2, -32;
	shr.u32 	%r74, %r73, 5;
	add.s32 	%r75, %r74, %r2;
	shl.b32 	%r76, %r75, 2;
	add.s32 	%r78, %r27, %r76;
	ld.shared.u32 	%r99, [%r78+-128];
$L__BB3_12:
	bar.sync 	0;
	ld.shared.u32 	%r80, [%r3];
	add.s32 	%r81, %r80, %r99;
	st.shared.u32 	[%r3], %r81;
	bar.sync 	0;
	setp.lt.u32 	%p7, %r2, 64;
	mov.b32 	%r100, 0;
	@%p7 bra 	$L__BB3_14;
	add.s32 	%r82, %r2, -64;
	shr.u32 	%r83, %r82, 5;
	add.s32 	%r84, %r83, %r2;
	shl.b32 	%r85, %r84, 2;
	add.s32 	%r87, %r27, %r85;
	ld.shared.u32 	%r100, [%r87+-256];
$L__BB3_14:
	bar.sync 	0;
	ld.shared.u32 	%r89, [%r3];
	add.s32 	%r90, %r89, %r100;
	st.shared.u32 	[%r3], %r90;
	bar.sync 	0;
	setp.eq.s32 	%p8, %r1, 0;
	mov.b32 	%r101, 0;
	@%p8 bra 	$L__BB3_16;
	add.s32 	%r91, %r1, -1;
	cvta.to.global.u64 	%rd10, %rd2;
	mul.wide.u32 	%rd11, %r91, 4;
	add.s64 	%rd12, %rd10, %rd11;
	ld.global.u32 	%r101, [%rd12];
$L__BB3_16:
	cvta.to.global.u64 	%rd13, %rd3;
	ld.shared.u32 	%r92, [%r3];
	add.s32 	%r93, %r92, %r101;
	add.s64 	%rd15, %rd13, %rd8;
	st.global.u32 	[%rd15], %r93;
	ret;

}
	// .globl	_ZN11circles_gpu9fill_dataEPhPj
.visible .entry _ZN11circles_gpu9fill_dataEPhPj(
	.param .u64 .ptr .align 1 _ZN11circles_gpu9fill_dataEPhPj_param_0,
	.param .u64 .ptr .align 1 _ZN11circles_gpu9fill_dataEPhPj_param_1
)
{
	.reg .b32 	%r<6>;
	.reg .b64 	%rd<9>;

	ld.param.u64 	%rd1, [_ZN11circles_gpu9fill_dataEPhPj_param_0];
	ld.param.u64 	%rd2, [_ZN11circles_gpu9fill_dataEPhPj_param_1];
	cvta.to.global.u64 	%rd3, %rd2;
	cvta.to.global.u64 	%rd4, %rd1;
	mov.u32 	%r1, %ctaid.x;
	mov.u32 	%r2, %ntid.x;
	mov.u32 	%r3, %tid.x;
	mad.lo.s32 	%r4, %r1, %r2, %r3;
	cvt.s64.s32 	%rd5, %r4;
	add.s64 	%rd6, %rd4, %rd5;
	ld.global.u32 	%r5, [%rd6];
	mul.wide.s32 	%rd7, %r4, 4;
	add.s64 	%rd8, %rd3, %rd7;
	st.global.u32 	[%rd8], %r5;
	ret;

}
	// .globl	_ZN11circles_gpu21initialize_backgroundEiiPfS0_S0_
.visible .entry _ZN11circles_gpu21initialize_backgroundEiiPfS0_S0_(
	.param .u32 _ZN11circles_gpu21initialize_backgroundEiiPfS0_S0__param_0,
	.param .u32 _ZN11circles_gpu21initialize_backgroundEiiPfS0_S0__param_1,
	.param .u64 .ptr .align 1 _ZN11circles_gpu21initialize_backgroundEiiPfS0_S0__param_2,
	.param .u64 .ptr .align 1 _ZN11circles_gpu21initialize_backgroundEiiPfS0_S0__param_3,
	.param .u64 .ptr .align 1 _ZN11circles_gpu21initialize_backgroundEiiPfS0_S0__param_4
)
{
	.reg .pred 	%p<2>;
	.reg .b32 	%r<14>;
	.reg .b64 	%rd<11>;

	ld.param.u32 	%r2, [_ZN11circles_gpu21initialize_backgroundEiiPfS0_S0__param_0];
	ld.param.u32 	%r3, [_ZN11circles_gpu21initialize_backgroundEiiPfS0_S0__param_1];
	ld.param.u64 	%rd1, [_ZN11circles_gpu21initialize_backgroundEiiPfS0_S0__param_2];
	ld.param.u64 	%rd2, [_ZN11circles_gpu21initialize_backgroundEiiPfS0_S0__param_3];
	ld.param.u64 	%rd3, [_ZN11circles_gpu21initialize_backgroundEiiPfS0_S0__param_4];
	mov.u32 	%r4, %ctaid.y;
	mov.u32 	%r5, %ntid.y;
	mov.u32 	%r6, %tid.y;
	mad.lo.s32 	%r7, %r4, %r5, %r6;
	mov.u32 	%r8, %ctaid.x;
	mov.u32 	%r9, %ntid.x;
	mov.u32 	%r10, %tid.x;
	mad.lo.s32 	%r11, %r8, %r9, %r10;
	mad.lo.s32 	%r1, %r7, %r2, %r11;
	mul.lo.s32 	%r12, %r3, %r2;
	setp.ge.s32 	%p1, %r1, %r12;
	@%p1 bra 	$L__BB5_2;
	cvta.to.global.u64 	%rd4, %rd1;
	cvta.to.global.u64 	%rd5, %rd2;
	cvta.to.global.u64 	%rd6, %rd3;
	mul.wide.s32 	%rd7, %r1, 4;
	add.s64 	%rd8, %rd4, %rd7;
	mov.b32 	%r13, 1065353216;
	st.global.u32 	[%rd8], %r13;
	add.s64 	%rd9, %rd5, %rd7;
	st.global.u32 	[%rd9], %r13;
	add.s64 	%rd10, %rd6, %rd7;
	st.global.u32 	[%rd10], %r13;
$L__BB5_2:
	ret;

}
	// .globl	_ZN11circles_gpu13tile_coverageEiiiPKfS1_S1_Ph
.visible .entry _ZN11circles_gpu13tile_coverageEiiiPKfS1_S1_Ph(
	.param .u32 _ZN11circles_gpu13tile_coverageEiiiPKfS1_S1_Ph_param_0,
	.param .u32 _ZN11circles_gpu13tile_coverageEiiiPKfS1_S1_Ph_param_1,
	.param .u32 _ZN11circles_gpu13tile_coverageEiiiPKfS1_S1_Ph_param_2,
	.param .u64 .ptr .align 1 _ZN11circles_gpu13tile_coverageEiiiPKfS1_S1_Ph_param_3,
	.param .u64 .ptr .align 1 _ZN11circles_gpu13tile_coverageEiiiPKfS1_S1_Ph_param_4,
	.param .u64 .ptr .align 1 _ZN11circles_gpu13tile_coverageEiiiPKfS1_S1_Ph_param_5,
	.param .u64 .ptr .align 1 _ZN11circles_gpu13tile_coverageEiiiPKfS1_S1_Ph_param_6
)
{
	.reg .pred 	%p<13>;
	.reg .b16 	%rs<2>;
	.reg .b32 	%r<17>;
	.reg .b32 	%f<28>;
	.reg .b64 	%rd<38>;

	ld.param.u32 	%r2, [_ZN11circles_gpu13tile_coverageEiiiPKfS1_S1_Ph_param_0];
	ld.param.u32 	%r3, [_ZN11circles_gpu13tile_coverageEiiiPKfS1_S1_Ph_param_1];
	ld.param.u64 	%rd12, [_ZN11circles_gpu13tile_coverageEiiiPKfS1_S1_Ph_param_3];
	ld.param.u64 	%rd13, [_ZN11circles_gpu13tile_coverageEiiiPKfS1_S1_Ph_param_4];
	ld.param.u64 	%rd14, [_ZN11circles_gpu13tile_coverageEiiiPKfS1_S1_Ph_param_5];
	ld.param.u64 	%rd10, [_ZN11circles_gpu13tile_coverageEiiiPKfS1_S1_Ph_param_6];
	cvta.to.global.u64 	%rd15, %rd14;
	cvta.to.global.u64 	%rd16, %rd13;
	cvta.to.global.u64 	%rd17, %rd12;
	mov.u32 	%r4, %ctaid.x;
	mov.u32 	%r5, %ntid.x;
	mov.u32 	%r6, %tid.x;
	mad.lo.s32 	%r7, %r4, %r5, %r6;
	shr.s32 	%r8, %r2, 31;
	shr.u32 	%r9, %r8, 27;
	add.s32 	%r10, %r2, %r9;
	shr.s32 	%r1, %r10, 5;
	cvt.s64.s32 	%rd1, %r7;
	mul.wide.s32 	%rd18, %r7, 4;
	add.s64 	%rd19, %rd17, %rd18;
	ld.global.f32 	%f7, [%rd19];
	add.s64 	%rd20, %rd16, %rd18;
	ld.global.f32 	%f8, [%rd20];
	add.s64 	%rd21, %rd15, %rd18;
	ld.global.f32 	%f9, [%rd21];
	sub.f32 	%f1, %f7, %f9;
	add.f32 	%f2, %f7, %f9;
	sub.f32 	%f10, %f8, %f9;
	add.f32 	%f4, %f8, %f9;
	setp.leu.f32 	%p1, %f1, 0f00000000;
	setp.leu.f32 	%p2, %f10, 0f00000000;
	mov.b64 	%rd34, -1;
	or.pred  	%p3, %p1, %p2;
	@%p3 bra 	$L__BB6_2;
	mul.f32 	%f11, %f1, 0f3D000000;
	cvt.rn.f32.s32 	%f12, %r1;
	mul.f32 	%f13, %f11, %f12;
	fma.rn.f32 	%f14, %f10, 0f3D000000, %f13;
	cvt.rzi.s32.f32 	%r11, %f14;
	cvt.s64.s32 	%rd34, %r11;
$L__BB6_2:
	setp.leu.f32 	%p4, %f1, 0f00000000;
	add.s32 	%r12, %r3, -1;
	cvt.rn.f32.s32 	%f15, %r12;
	setp.geu.f32 	%p5, %f4, %f15;
	mov.b64 	%rd35, -1;
	or.pred  	%p6, %p4, %p5;
	@%p6 bra 	$L__BB6_4;
	mul.f32 	%f16, %f1, 0f3D000000;
	cvt.rn.f32.s32 	%f17, %r1;
	mul.f32 	%f18, %f16, %f17;
	fma.rn.f32 	%f19, %f10, 0f3D000000, %f18;
	cvt.rzi.s32.f32 	%r13, %f19;
	cvt.s64.s32 	%rd35, %r13;
$L__BB6_4:
	setp.leu.f32 	%p7, %f10, 0f00000000;
	add.s32 	%r14, %r2, -1;
	cvt.rn.f32.s32 	%f6, %r14;
	setp.geu.f32 	%p8, %f2, %f6;
	mov.b64 	%rd36, -1;
	or.pred  	%p9, %p8, %p7;
	@%p9 bra 	$L__BB6_6;
	mul.f32 	%f20, %f2, 0f3D000000;
	cvt.rn.f32.s32 	%f21, %r1;
	mul.f32 	%f22, %f20, %f21;
	fma.rn.f32 	%f23, %f10, 0f3D000000, %f22;
	cvt.rzi.s32.f32 	%r15, %f23;
	cvt.s64.s32 	%rd36, %r15;
$L__BB6_6:
	setp.geu.f32 	%p10, %f2, %f6;
	setp.geu.f32 	%p11, %f4, %f15;
	mov.b64 	%rd37, -1;
	or.pred  	%p12, %p10, %p11;
	@%p12 bra 	$L__BB6_8;
	mul.f32 	%f24, %f2, 0f3D000000;
	cvt.rn.f32.s32 	%f25, %r1;
	mul.f32 	%f26, %f24, %f25;
	fma.rn.f32 	%f27, %f4, 0f3D000000, %f26;
	cvt.rzi.s32.f32 	%r16, %f27;
	cvt.s64.s32 	%rd37, %r16;
$L__BB6_8:
	cvta.to.global.u64 	%rd25, %rd10;
	add.s64 	%rd26, %rd34, %rd1;
	add.s64 	%rd27, %rd25, %rd26;
	mov.b16 	%rs1, 1;
	st.global.u8 	[%rd27], %rs1;
	add.s64 	%rd28, %rd35, %rd1;
	add.s64 	%rd29, %rd25, %rd28;
	st.global.u8 	[%rd29], %rs1;
	add.s64 	%rd30, %rd36, %rd1;
	add.s64 	%rd31, %rd25, %rd30;
	st.global.u8 	[%rd31], %rs1;
	add.s64 	%rd32, %rd37, %rd1;
	add.s64 	%rd33, %rd25, %rd32;
	st.global.u8 	[%rd33], %rs1;
	ret;

}
	// .globl	_ZN11circles_gpu14compact_streamEPjS0_
.visible .entry _ZN11circles_gpu14compact_streamEPjS0_(
	.param .u64 .ptr .align 1 _ZN11circles_gpu14compact_streamEPjS0__param_0,
	.param .u64 .ptr .align 1 _ZN11circles_gpu14compact_streamEPjS0__param_1
)
{
	.reg .pred 	%p<4>;
	.reg .b32 	%r<9>;
	.reg .b64 	%rd<9>;

	ld.param.u64 	%rd3, [_ZN11circles_gpu14compact_streamEPjS0__param_0];
	ld.param.u64 	%rd4, [_ZN11circles_gpu14compact_streamEPjS0__param_1];
	cvta.to.global.u64 	%rd1, %rd4;
	cvta.to.global.u64 	%rd2, %rd3;
	mov.u32 	%r3, %ctaid.x;
	mov.u32 	%r4, %ntid.x;
	mov.u32 	%r5, %tid.x;
	mad.lo.s32 	%r1, %r3, %r4, %r5;
	setp.ne.s32 	%p1, %r1, 0;
	@%p1 bra 	$L__BB7_2;
	ld.global.u32 	%r7, [%rd2];
	setp.ne.s32 	%p3, %r7, 0;
	selp.u32 	%r8, 1, 0, %p3;
	st.global.u32 	[%rd1], %r8;
	bra.uni 	$L__BB7_4;
$L__BB7_2:
	mul.wide.s32 	%rd5, %r1, 4;
	add.s64 	%rd6, %rd2, %rd5;
	ld.global.u32 	%r2, [%rd6];
	ld.global.u32 	%r6, [%rd6+-4];
	setp.eq.s32 	%p2, %r2, %r6;
	@%p2 bra 	$L__BB7_4;
	add.s64 	%rd8, %rd1, %rd5;
	st.global.u32 	[%rd8], %r2;
$L__BB7_4:
	ret;

}
	// .globl	_ZN11circles_gpu13render_pixelsEPPjS0_iiiPKfS3_S3_S3_S3_S3_S3_PfS4_S4_
.visible .entry _ZN11circles_gpu13render_pixelsEPPjS0_iiiPKfS3_S3_S3_S3_S3_S3_PfS4_S4_(
	.param .u64 .ptr .align 1 _ZN11circles_gpu13render_pixelsEPPjS0_iiiPKfS3_S3_S3_S3_S3_S3_PfS4_S4__param_0,
	.param .u64 .ptr .align 1 _ZN11circles_gpu13render_pixelsEPPjS0_iiiPKfS3_S3_S3_S3_S3_S3_PfS4_S4__param_1,
	.param .u32 _ZN11circles_gpu13render_pixelsEPPjS0_iiiPKfS3_S3_S3_S3_S3_S3_PfS4_S4__param_2,
	.param .u32 _ZN11circles_gpu13render_pixelsEPPjS0_iiiPKfS3_S3_S3_S3_S3_S3_PfS4_S4__param_3,
	.param .u32 _ZN11circles_gpu13render_pixelsEPPjS0_iiiPKfS3_S3_S3_S3_S3_S3_PfS4_S4__param_4,
	.param .u64 .ptr .align 1 _ZN11circles_gpu13render_pixelsEPPjS0_iiiPKfS3_S3_S3_S3_S3_S3_PfS4_S4__param_5,
	.param .u64 .ptr .align 1 _ZN11circles_gpu13render_pixelsEPPjS0_iiiPKfS3_S3_S3_S3_S3_S3_PfS4_S4__param_6,
	.param .u64 .ptr .align 1 _ZN11circles_gpu13render_pixelsEPPjS0_iiiPKfS3_S3_S3_S3_S3_S3_PfS4_S4__param_7,
	.param .u64 .ptr .align 1 _ZN11circles_gpu13render_pixelsEPPjS0_iiiPKfS3_S3_S3_S3_S3_S3_PfS4_S4__param_8,
	.param .u64 .ptr .align 1 _ZN11circles_gpu13render_pixelsEPPjS0_iiiPKfS3_S3_S3_S3_S3_S3_PfS4_S4__param_9,
	.param .u64 .ptr .align 1 _ZN11circles_gpu13render_pixelsEPPjS0_iiiPKfS3_S3_S3_S3_S3_S3_PfS4_S4__param_10,
	.param .u64 .ptr .align 1 _ZN11circles_gpu13render_pixelsEPPjS0_iiiPKfS3_S3_S3_S3_S3_S3_PfS4_S4__param_11,
	.param .u64 .ptr .align 1 _ZN11circles_gpu13render_pixelsEPPjS0_iiiPKfS3_S3_S3_S3_S3_S3_PfS4_S4__param_12,
	.param .u64 .ptr .align 1 _ZN11circles_gpu13render_pixelsEPPjS0_iiiPKfS3_S3_S3_S3_S3_S3_PfS4_S4__param_13,
	.param .u64 .ptr .align 1 _ZN11circles_gpu13render_pixelsEPPjS0_iiiPKfS3_S3_S3_S3_S3_S3_PfS4_S4__param_14
)
{
	.reg .pred 	%p<11>;
	.reg .b32 	%r<33>;
	.reg .b32 	%f<118>;
	.reg .b64 	%rd<97>;

	ld.param.u64 	%rd45, [_ZN11circles_gpu13render_pixelsEPPjS0_iiiPKfS3_S3_S3_S3_S3_S3_PfS4_S4__param_0];
	ld.param.u64 	%rd46, [_ZN11circles_gpu13render_pixelsEPPjS0_iiiPKfS3_S3_S3_S3_S3_S3_PfS4_S4__param_1];
	ld.param.u32 	%r14, [_ZN11circles_gpu13render_pixelsEPPjS0_iiiPKfS3_S3_S3_S3_S3_S3_PfS4_S4__param_2];
	ld.param.u64 	%rd47, [_ZN11circles_gpu13render_pixelsEPPjS0_iiiPKfS3_S3_S3_S3_S3_S3_PfS4_S4__param_5];
	ld.param.u64 	%rd48, [_ZN11circles_gpu13render_pixelsEPPjS0_iiiPKfS3_S3_S3_S3_S3_S3_PfS4_S4__param_6];
	ld.param.u64 	%rd49, [_ZN11circles_gpu13render_pixelsEPPjS0_iiiPKfS3_S3_S3_S3_S3_S3_PfS4_S4__param_7];
	ld.param.u64 	%rd50, [_ZN11circles_gpu13render_pixelsEPPjS0_iiiPKfS3_S3_S3_S3_S3_S3_PfS4_S4__param_8];
	ld.param.u64 	%rd51, [_ZN11circles_gpu13render_pixelsEPPjS0_iiiPKfS3_S3_S3_S3_S3_S3_PfS4_S4__param_9];
	ld.param.u64 	%rd52, [_ZN11circles_gpu13render_pixelsEPPjS0_iiiPKfS3_S3_S3_S3_S3_S3_PfS4_S4__param_10];
	ld.param.u64 	%rd53, [_ZN11circles_gpu13render_pixelsEPPjS0_iiiPKfS3_S3_S3_S3_S3_S3_PfS4_S4__param_11];
	ld.param.u64 	%rd43, [_ZN11circles_gpu13render_pixelsEPPjS0_iiiPKfS3_S3_S3_S3_S3_S3_PfS4_S4__param_13];
	ld.param.u64 	%rd44, [_ZN11circles_gpu13render_pixelsEPPjS0_iiiPKfS3_S3_S3_S3_S3_S3_PfS4_S4__param_14];
	cvta.to.global.u64 	%rd1, %rd52;
	cvta.to.global.u64 	%rd2, %rd51;
	cvta.to.global.u64 	%rd3, %rd50;
	cvta.to.global.u64 	%rd4, %rd53;
	cvta.to.global.u64 	%rd5, %rd49;
	cvta.to.global.u64 	%rd6, %rd48;
	cvta.to.global.u64 	%rd7, %rd47;
	cvta.to.global.u64 	%rd54, %rd46;
	cvta.to.global.u64 	%rd55, %rd45;
	mov.u32 	%r15, %ctaid.y;
	shl.b32 	%r16, %r15, 5;
	mov.u32 	%r17, %ctaid.x;
	add.s32 	%r18, %r16, %r17;
	mov.u32 	%r19, %ntid.y;
	mov.u32 	%r20, %tid.y;
	mad.lo.s32 	%r1, %r15, %r19, %r20;
	mov.u32 	%r21, %ntid.x;
	mov.u32 	%r22, %tid.x;
	mad.lo.s32 	%r2, %r17, %r21, %r22;
	mul.lo.s32 	%r3, %r14, %r1;
	mul.wide.s32 	%rd56, %r18, 8;
	add.s64 	%rd57, %rd55, %rd56;
	ld.global.u64 	%rd58, [%rd57];
	cvta.to.global.u64 	%rd8, %rd58;
	mul.wide.s32 	%rd59, %r18, 4;
	add.s64 	%rd60, %rd54, %rd59;
	ld.global.u32 	%r4, [%rd60];
	setp.eq.s32 	%p1, %r4, 0;
	@%p1 bra 	$L__BB8_17;
	ld.param.u64 	%rd86, [_ZN11circles_gpu13render_pixelsEPPjS0_iiiPKfS3_S3_S3_S3_S3_S3_PfS4_S4__param_12];
	cvta.to.global.u64 	%rd61, %rd86;
	cvta.to.global.u64 	%rd62, %rd43;
	cvta.to.global.u64 	%rd63, %rd44;
	cvt.rn.f32.u32 	%f1, %r1;
	cvt.rn.f32.s32 	%f2, %r2;
	add.s32 	%r24, %r3, %r2;
	mul.wide.s32 	%rd64, %r24, 4;
	add.s64 	%rd9, %rd61, %rd64;
	add.s64 	%rd10, %rd62, %rd64;
	add.s64 	%rd11, %rd63, %rd64;
	and.b32  	%r5, %r4, 3;
	setp.lt.u32 	%p2, %r4, 4;
	mov.b32 	%r31, 0;
	@%p2 bra 	$L__BB8_12;
	and.b32  	%r31, %r4, -4;
	neg.s32 	%r30, %r31;
	add.s64 	%rd91, %rd8, 8;
	add.s64 	%rd90, %rd4, 8;
	add.s64 	%rd89, %rd3, 8;
	add.s64 	%rd88, %rd1, 8;
	add.s64 	%rd87, %rd2, 8;
$L__BB8_3:
	ld.global.u32 	%r25, [%rd91+-8];
	mul.wide.u32 	%rd65, %r25, 4;
	add.s64 	%rd66, %rd7, %rd65;
	ld.global.f32 	%f3, [%rd66];
	add.s64 	%rd67, %rd6, %rd65;
	ld.global.f32 	%f4, [%rd67];
	add.s64 	%rd68, %rd5, %rd65;
	ld.global.f32 	%f5, [%rd68];
	sub.f32 	%f6, %f1, %f4;
	sub.f32 	%f7, %f2, %f3;
	mul.f32 	%f8, %f6, %f6;
	fma.rn.f32 	%f9, %f7, %f7, %f8;
	mul.f32 	%f10, %f5, %f5;
	setp.geu.f32 	%p3, %f9, %f10;
	@%p3 bra 	$L__BB8_5;
	ld.global.f32 	%f11, [%rd9];
	ld.global.f32 	%f12, [%rd10];
	ld.global.f32 	%f13, [%rd11];
	ld.global.f32 	%f14, [%rd90+-8];
	ld.global.f32 	%f15, [%rd89+-8];
	mov.f32 	%f16, 0f3F800000;
	sub.f32 	%f17, %f16, %f14;
	mul.f32 	%f18, %f11, %f17;
	fma.rn.f32 	%f19, %f14, %f15, %f18;
	ld.global.f32 	%f20, [%rd87+-8];
	mul.f32 	%f21, %f14, %f20;
	fma.rn.f32 	%f22, %f12, %f17, %f21;
	ld.global.f32 	%f23, [%rd88+-8];
	mul.f32 	%f24, %f14, %f23;
	fma.rn.f32 	%f25, %f13, %f17, %f24;
	st.global.f32 	[%rd9], %f19;
	st.global.f32 	[%rd10], %f22;
	st.global.f32 	[%rd11], %f25;
$L__BB8_5:
	ld.global.u32 	%r26, [%rd91+-4];
	mul.wide.u32 	%rd69, %r26, 4;
	add.s64 	%rd70, %rd7, %rd69;
	ld.global.f32 	%f26, [%rd70];
	add.s64 	%rd71, %rd6, %rd69;
	ld.global.f32 	%f27, [%rd71];
	add.s64 	%rd72, %rd5, %rd69;
	ld.global.f32 	%f28, [%rd72];
	sub.f32 	%f29, %f1, %f27;
	sub.f32 	%f30, %f2, %f26;
	mul.f32 	%f31, %f29, %f29;
	fma.rn.f32 	%f32, %f30, %f30, %f31;
	mul.f32 	%f33, %f28, %f28;
	setp.geu.f32 	%p4, %f32, %f33;
	@%p4 bra 	$L__BB8_7;
	ld.global.f32 	%f34, [%rd9];
	ld.global.f32 	%f35, [%rd10];
	ld.global.f32 	%f36, [%rd11];
	ld.global.f32 	%f37, [%rd90+-4];
	ld.global.f32 	%f38, [%rd89+-4];
	mov.f32 	%f39, 0f3F800000;
	sub.f32 	%f40, %f39, %f37;
	mul.f32 	%f41, %f34, %f40;
	fma.rn.f32 	%f42, %f37, %f38, %f41;
	ld.global.f32 	%f43, [%rd87+-4];
	mul.f32 	%f44, %f37, %f43;
	fma.rn.f32 	%f45, %f35, %f40, %f44;
	ld.global.f32 	%f46, [%rd88+-4];
	mul.f32 	%f47, %f37, %f46;
	fma.rn.f32 	%f48, %f36, %f40, %f47;
	st.global.f32 	[%rd9], %f42;
	st.global.f32 	[%rd10], %f45;
	st.global.f32 	[%rd11], %f48;
$L__BB8_7:
	ld.global.u32 	%r27, [%rd91];
	mul.wide.u32 	%rd73, %r27, 4;
	add.s64 	%rd74, %rd7, %rd73;
	ld.global.f32 	%f49, [%rd74];
	add.s64 	%rd75, %rd6, %rd73;
	ld.global.f32 	%f50, [%rd75];
	add.s64 	%rd76, %rd5, %rd73;
	ld.global.f32 	%f51, [%rd76];
	sub.f32 	%f52, %f1, %f50;
	sub.f32 	%f53, %f2, %f49;
	mul.f32 	%f54, %f52, %f52;
	fma.rn.f32 	%f55, %f53, %f53, %f54;
	mul.f32 	%f56, %f51, %f51;
	setp.geu.f32 	%p5, %f55, %f56;
	@%p5 bra 	$L__BB8_9;
	ld.global.f32 	%f57, [%rd9];
	ld.global.f32 	%f58, [%rd10];
	ld.global.f32 	%f59, [%rd11];
	ld.global.f32 	%f60, [%rd90];
	ld.global.f32 	%f61, [%rd89];
	mov.f32 	%f62, 0f3F800000;
	sub.f32 	%f63, %f62, %f60;
	mul.f32 	%f64, %f57, %f63;
	fma.rn.f32 	%f65, %f60, %f61, %f64;
	ld.global.f32 	%f66, [%rd87];
	mul.f32 	%f67, %f60, %f66;
	fma.rn.f32 	%f68, %f58, %f63, %f67;
	ld.global.f32 	%f69, [%rd88];
	mul.f32 	%f70, %f60, %f69;
	fma.rn.f32 	%f71, %f59, %f63, %f70;
	st.global.f32 	[%rd9], %f65;
	st.global.f32 	[%rd10], %f68;
	st.global.f32 	[%rd11], %f71;
$L__BB8_9:
	ld.global.u32 	%r28, [%rd91+4];
	mul.wide.u32 	%rd77, %r28, 4;
	add.s64 	%rd78, %rd7, %rd77;
	ld.global.f32 	%f72, [%rd78];
	add.s64 	%rd79, %rd6, %rd77;
	ld.global.f32 	%f73, [%rd79];
	add.s64 	%rd80, %rd5, %rd77;
	ld.global.f32 	%f74, [%rd80];
	sub.f32 	%f75, %f1, %f73;
	sub.f32 	%f76, %f2, %f72;
	mul.f32 	%f77, %f75, %f75;
	fma.rn.f32 	%f78, %f76, %f76, %f77;
	mul.f32 	%f79, %f74, %f74;
	setp.geu.f32 	%p6, %f78, %f79;
	@%p6 bra 	$L__BB8_11;
	ld.global.f32 	%f80, [%rd9];
	ld.global.f32 	%f81, [%rd10];
	ld.global.f32 	%f82, [%rd11];
	ld.global.f32 	%f83, [%rd90+4];
	ld.global.f32 	%f84, [%rd89+4];
	mov.f32 	%f85, 0f3F800000;
	sub.f32 	%f86, %f85, %f83;
	mul.f32 	%f87, %f80, %f86;
	fma.rn.f32 	%f88, %f83, %f84, %f87;
	ld.global.f32 	%f89, [%rd87+4];
	mul.f32 	%f90, %f83, %f89;
	fma.rn.f32 	%f91, %f81, %f86, %f90;
	ld.global.f32 	%f92, [%rd88+4];
	mul.f32 	%f93, %f83, %f92;
	fma.rn.f32 	%f94, %f82, %f86, %f93;
	st.global.f32 	[%rd9], %f88;
	st.global.f32 	[%rd10], %f91;
	st.global.f32 	[%rd11], %f94;
$L__BB8_11:
	add.s32 	%r30, %r30, 4;
	add.s64 	%rd91, %rd91, 16;
	add.s64 	%rd90, %rd90, 16;
	add.s64 	%rd89, %rd89, 16;
	add.s64 	%rd88, %rd88, 16;
	add.s64 	%rd87, %rd87, 16;
	setp.ne.s32 	%p7, %r30, 0;
	@%p7 bra 	$L__BB8_3;
$L__BB8_12:
	setp.eq.s32 	%p8, %r5, 0;
	@%p8 bra 	$L__BB8_17;
	mul.wide.u32 	%rd81, %r31, 4;
	add.s64 	%rd96, %rd1, %rd81;
	add.s64 	%rd95, %rd2, %rd81;
	add.s64 	%rd94, %rd3, %rd81;
	add.s64 	%rd93, %rd4, %rd81;
	add.s64 	%rd92, %rd8, %rd81;
	neg.s32 	%r32, %r5;
$L__BB8_14:
	.pragma "nounroll";
	ld.global.u32 	%r29, [%rd92];
	mul.wide.u32 	%rd82, %r29, 4;
	add.s64 	%rd83, %rd7, %rd82;
	ld.global.f32 	%f95, [%rd83];
	add.s64 	%rd84, %rd6, %rd82;
	ld.global.f32 	%f96, [%rd84];
	add.s64 	%rd85, %rd5, %rd82;
	ld.global.f32 	%f97, [%rd85];
	sub.f32 	%f98, %f1, %f96;
	sub.f32 	%f99, %f2, %f95;
	mul.f32 	%f100, %f98, %f98;
	fma.rn.f32 	%f101, %f99, %f99, %f100;
	mul.f32 	%f102, %f97, %f97;
	setp.geu.f32 	%p9, %f101, %f102;
	@%p9 bra 	$L__BB8_16;
	ld.global.f32 	%f103, [%rd9];
	ld.global.f32 	%f104, [%rd10];
	ld.global.f32 	%f105, [%rd11];
	ld.global.f32 	%f106, [%rd93];
	ld.global.f32 	%f107, [%rd94];
	mov.f32 	%f108, 0f3F800000;
	sub.f32 	%f109, %f108, %f106;
	mul.f32 	%f110, %f103, %f109;
	fma.rn.f32 	%f111, %f106, %f107, %f110;
	ld.global.f32 	%f112, [%rd95];
	mul.f32 	%f113, %f106, %f112;
	fma.rn.f32 	%f114, %f104, %f109, %f113;
	ld.global.f32 	%f115, [%rd96];
	mul.f32 	%f116, %f106, %f115;
	fma.rn.f32 	%f117, %f105, %f109, %f116;
	st.global.f32 	[%rd9], %f111;
	st.global.f32 	[%rd10], %f114;
	st.global.f32 	[%rd11], %f117;
$L__BB8_16:
	add.s64 	%rd96, %rd96, 4;
	add.s64 	%rd95, %rd95, 4;
	add.s64 	%rd94, %rd94, 4;
	add.s64 	%rd93, %rd93, 4;
	add.s64 	%rd92, %rd92, 4;
	add.s32 	%r32, %r32, 1;
	setp.ne.s32 	%p10, %r32, 0;
	@%p10 bra 	$L__BB8_14;
$L__BB8_17:
	ret;

}


// ===== COMPILED SASS (sm_100) =====

	.target	sm_100

	.elftype	@"ET_EXEC"


//--------------------- .note.nv.tkinfo           --------------------------
	.section	.note.nv.tkinfo,"",@"SHT_NOTE"
	.sectionflags	@"SHF_NOTE_NV_TKINFO"
	.tkinfo
        /*0018*/ 	.word	0x00000002
        /*0030*/ 	.string	""
        /*0030*/ 	.string	"ptxas"
        /*0030*/ 	.string	"Cuda compilation tools, release 13.0, V13.0.88"
        /*0030*/ 	.string	"Build cuda_13.0.r13.0/compiler.36424714_0"
        /*0030*/ 	.string	"-arch sm_100 -m 64 "



//--------------------- .note.nv.cuinfo           --------------------------
	.section	.note.nv.cuinfo,"",@"SHT_NOTE"
	.sectionflags	@"SHF_NOTE_NV_CUINFO"
        /*0018*/ 	.short	0x0002
        /*001a*/ 	.short	0x0064
        /*001c*/ 	.short	0x0082
	.zero		2


//--------------------- .nv.info                  --------------------------
	.section	.nv.info,"",@"SHT_CUDA_INFO"
	.align	4


	//----- nvinfo : EIATTR_REGCOUNT
	.align		4
        /*0000*/ 	.byte	0x04, 0x2f
        /*0002*/ 	.short	(.L_1 - .L_0)
	.align		4
.L_0:
        /*0004*/ 	.word	index@(_ZN11circles_gpu12reduce_uint8EmPKhPj)
        /*0008*/ 	.word	0x0000000d


	//----- nvinfo : EIATTR_FRAME_SIZE
	.align		4
.L_1:
        /*000c*/ 	.byte	0x04, 0x11
        /*000e*/ 	.short	(.L_3 - .L_2)
	.align		4
.L_2:
        /*0010*/ 	.word	index@(_ZN11circles_gpu12reduce_uint8EmPKhPj)
        /*0014*/ 	.word	0x00000000


	//----- nvinfo : EIATTR_REGCOUNT
	.align		4
.L_3:
        /*0018*/ 	.byte	0x04, 0x2f
        /*001a*/ 	.short	(.L_5 - .L_4)
	.align		4
.L_4:
        /*001c*/ 	.word	index@(_ZN11circles_gpu6reduceEmPKjPj)
        /*0020*/ 	.word	0x0000000d


	//----- nvinfo : EIATTR_FRAME_SIZE
	.align		4
.L_5:
        /*0024*/ 	.byte	0x04, 0x11
        /*0026*/ 	.short	(.L_7 - .L_6)
	.align		4
.L_6:
        /*0028*/ 	.word	index@(_ZN11circles_gpu6reduceEmPKjPj)
        /*002c*/ 	.word	0x00000000


	//----- nvinfo : EIATTR_REGCOUNT
	.align		4
.L_7:
        /*0030*/ 	.byte	0x04, 0x2f
        /*0032*/ 	.short	(.L_9 - .L_8)
	.align		4
.L_8:
        /*0034*/ 	.word	index@(_ZN11circles_gpu10scan_blockEmPKjPj)
        /*0038*/ 	.word	0x0000000c


	//----- nvinfo : EIATTR_FRAME_SIZE
	.align		4
.L_9:
        /*003c*/ 	.byte	0x04, 0x11
        /*003e*/ 	.short	(.L_11 - .L_10)
	.align		4
.L_10:
        /*0040*/ 	.word	index@(_ZN11circles_gpu10scan_blockEmPKjPj)
        /*0044*/ 	.word	0x00000000


	//----- nvinfo : EIATTR_REGCOUNT
	.align		4
.L_11:
        /*0048*/ 	.byte	0x04, 0x2f
        /*004a*/ 	.short	(.L_13 - .L_12)
	.align		4
.L_12:
        /*004c*/ 	.word	index@(_ZN11circles_gpu4scanEmPKjS1_Pj)
        /*0050*/ 	.word	0x0000000e


	//----- nvinfo : EIATTR_FRAME_SIZE
	.align		4
.L_13:
        /*0054*/ 	.byte	0x04, 0x11
        /*0056*/ 	.short	(.L_15 - .L_14)
	.align		4
.L_14:
        /*0058*/ 	.word	index@(_ZN11circles_gpu4scanEmPKjS1_Pj)
        /*005c*/ 	.word	0x00000000


	//----- nvinfo : EIATTR_REGCOUNT
	.align		4
.L_15:
        /*0060*/ 	.byte	0x04, 0x2f
        /*0062*/ 	.short	(.L_17 - .L_16)
	.align		4
.L_16:
        /*0064*/ 	.word	index@(_ZN11circles_gpu9fill_dataEPhPj)
        /*0068*/ 	.word	0x0000000a


	//----- nvinfo : EIATTR_FRAME_SIZE
	.align		4
.L_17:
        /*006c*/ 	.byte	0x04, 0x11
        /*006e*/ 	.short	(.L_19 - .L_18)
	.align		4
.L_18:
        /*0070*/ 	.word	index@(_ZN11circles_gpu9fill_dataEPhPj)
        /*0074*/ 	.word	0x00000000


	//----- nvinfo : EIATTR_REGCOUNT
	.align		4
.L_19:
        /*0078*/ 	.byte	0x04, 0x2f
        /*007a*/ 	.short	(.L_21 - .L_20)
	.align		4
.L_20:
        /*007c*/ 	.word	index@(_ZN11circles_gpu21initialize_backgroundEiiPfS0_S0_)
        /*0080*/ 	.word	0x0000000e


	//----- nvinfo : EIATTR_FRAME_SIZE
	.align		4
.L_21:
        /*0084*/ 	.byte	0x04, 0x11
        /*0086*/ 	.short	(.L_23 - .L_22)
	.align		4
.L_22:
        /*0088*/ 	.word	index@(_ZN11circles_gpu21initialize_backgroundEiiPfS0_S0_)
        /*008c*/ 	.word	0x00000000


	//----- nvinfo : EIATTR_REGCOUNT
	.align		4
.L_23:
        /*0090*/ 	.byte	0x04, 0x2f
        /*0092*/ 	.short	(.L_25 - .L_24)
	.align		4
.L_24:
        /*0094*/ 	.word	index@(_ZN11circles_gpu13tile_coverageEiiiPKfS1_S1_Ph)
        /*0098*/ 	.word	0x00000014


	//----- nvinfo : EIATTR_FRAME_SIZE
	.align		4
.L_25:
        /*009c*/ 	.byte	0x04, 0x11
        /*009e*/ 	.short	(.L_27 - .L_26)
	.align		4
.L_26:
        /*00a0*/ 	.word	index@(_ZN11circles_gpu13tile_coverageEiiiPKfS1_S1_Ph)
        /*00a4*/ 	.word	0x00000000


	//----- nvinfo : EIATTR_REGCOUNT
	.align		4
.L_27:
        /*00a8*/ 	.byte	0x04, 0x2f
        /*00aa*/ 	.short	(.L_29 - .L_28)
	.align		4
.L_28:
        /*00ac*/ 	.word	index@(_ZN11circles_gpu14compact_streamEPjS0_)
        /*00b0*/ 	.word	0x0000000a


	//----- nvinfo : EIATTR_FRAME_SIZE
	.align		4
.L_29:
        /*00b4*/ 	.byte	0x04, 0x11
        /*00b6*/ 	.short	(.L_31 - .L_30)
	.align		4
.L_30:
        /*00b8*/ 	.word	index@(_ZN11circles_gpu14compact_streamEPjS0_)
        /*00bc*/ 	.word	0x00000000


	//----- nvinfo : EIATTR_REGCOUNT
	.align		4
.L_31:
        /*00c0*/ 	.byte	0x04, 0x2f
        /*00c2*/ 	.short	(.L_33 - .L_32)
	.align		4
.L_32:
        /*00c4*/ 	.word	index@(_ZN11circles_gpu13render_pixelsEPPjS0_iiiPKfS3_S3_S3_S3_S3_S3_PfS4_S4_)
        /*00c8*/ 	.word	0x00000020


	//----- nvinfo : EIATTR_FRAME_SIZE
	.align		4
.L_33:
        /*00cc*/ 	.byte	0x04, 0x11
        /*00ce*/ 	.short	(.L_35 - .L_34)
	.align		4
.L_34:
        /*00d0*/ 	.word	index@(_ZN11circles_gpu13render_pixelsEPPjS0_iiiPKfS3_S3_S3_S3_S3_S3_PfS4_S4_)
        /*00d4*/ 	.word	0x00000000


	//----- nvinfo : EIATTR_MIN_STACK_SIZE
	.align		4
.L_35:
        /*00d8*/ 	.byte	0x04, 0x12
        /*00da*/ 	.short	(.L_37 - .L_36)
	.align		4
.L_36:
        /*00dc*/ 	.word	index@(_ZN11circles_gpu13render_pixelsEPPjS0_iiiPKfS3_S3_S3_S3_S3_S3_PfS4_S4_)
        /*00e0*/ 	.word	0x00000000


	//----- nvinfo : EIATTR_MIN_STACK_SIZE
	.align		4
.L_37:
        /*00e4*/ 	.byte	0x04, 0x12
        /*00e6*/ 	.short	(.L_39 - .L_38)
	.align		4
.L_38:
        /*00e8*/ 	.word	index@(_ZN11circles_gpu14compact_streamEPjS0_)
        /*00ec*/ 	.word	0x00000000


	//----- nvinfo : EIATTR_MIN_STACK_SIZE
	.align		4
.L_39:
        /*00f0*/ 	.byte	0x04, 0x12
        /*00f2*/ 	.short	(.L_41 - .L_40)
	.align		4
.L_40:
        /*00f4*/ 	.word	index@(_ZN11circles_gpu13tile_coverageEiiiPKfS1_S1_Ph)
        /*00f8*/ 	.word	0x00000000


	//----- nvinfo : EIATTR_MIN_STACK_SIZE
	.align		4
.L_41:
        /*00fc*/ 	.byte	0x04, 0x12
        /*00fe*/ 	.short	(.L_43 - .L_42)
	.align		4
.L_42:
        /*0100*/ 	.word	index@(_ZN11circles_gpu21initialize_backgroundEiiPfS0_S0_)
        /*0104*/ 	.word	0x00000000


	//----- nvinfo : EIATTR_MIN_STACK_SIZE
	.align		4
.L_43:
        /*0108*/ 	.byte	0x04, 0x12
        /*010a*/ 	.short	(.L_45 - .L_44)
	.align		4
.L_44:
        /*010c*/ 	.word	index@(_ZN11circles_gpu9fill_dataEPhPj)
        /*0110*/ 	.word	0x00000000


	//----- nvinfo : EIATTR_MIN_STACK_SIZE
	.align		4
.L_45:
        /*0114*/ 	.byte	0x04, 0x12
        /*0116*/ 	.short	(.L_47 - .L_46)
	.align		4
.L_46:
        /*0118*/ 	.word	index@(_ZN11circles_gpu4scanEmPKjS1_Pj)
        /*011c*/ 	.word	0x00000000


	//----- nvinfo : EIATTR_MIN_STACK_SIZE
	.align		4
.L_47:
        /*0120*/ 	.byte	0x04, 0x12
        /*0122*/ 	.short	(.L_49 - .L_48)
	.align		4
.L_48:
        /*0124*/ 	.word	index@(_ZN11circles_gpu10scan_blockEmPKjPj)
        /*0128*/ 	.word	0x00000000


	//----- nvinfo : EIATTR_MIN_STACK_SIZE
	.align		4
.L_49:
        /*012c*/ 	.byte	0x04, 0x12
        /*012e*/ 	.short	(.L_51 - .L_50)
	.align		4
.L_50:
        /*0130*/ 	.word	index@(_ZN11circles_gpu6reduceEmPKjPj)
        /*0134*/ 	.word	0x00000000


	//----- nvinfo : EIATTR_MIN_STACK_SIZE
	.align		4
.L_51:
        /*0138*/ 	.byte	0x04, 0x12
        /*013a*/ 	.short	(.L_53 - .L_52)
	.align		4
.L_52:
        /*013c*/ 	.word	index@(_ZN11circles_gpu12reduce_uint8EmPKhPj)
        /*0140*/ 	.word	0x00000000
.L_53:


//--------------------- .nv.compat                --------------------------
	.section	.nv.compat,"",@"SHT_CUDA_COMPAT_INFO"
	.align	4
        /*0000*/ 	.byte	0x02, 0x09, 0x00, 0x00, 0x02, 0x02, 0x01, 0x00, 0x02, 0x05, 0x05, 0x00, 0x03, 0x07, 0x01, 0x01
        /*0010*/ 	.byte	0x02, 0x03, 0x00, 0x00, 0x02, 0x06, 0x01, 0x00, 0x04, 0x0b, 0x08, 0x00, 0x09, 0x00, 0x00, 0x00
        /*0020*/ 	.byte	0x00, 0x00, 0x00, 0x00


//--------------------- .nv.info._ZN11circles_gpu13render_pixelsEPPjS0_iiiPKfS3_S3_S3_S3_S3_S3_PfS4_S4_ --------------------------
	.section	.nv.info._ZN11circles_gpu13render_pixelsEPPjS0_iiiPKfS3_S3_S3_S3_S3_S3_PfS4_S4_,"",@"SHT_CUDA_INFO"
	.sectionflags	@""
	.align	4


	//----- nvinfo : EIATTR_CUDA_API_VERSION
	.align		4
        /*0000*/ 	.byte	0x04, 0x37
        /*0002*/ 	.short	(.L_55 - .L_54)
.L_54:
        /*0004*/ 	.word	0x00000082


	//----- nvinfo : EIATTR_KPARAM_INFO
	.align		4
.L_55:
        /*0008*/ 	.byte	0x04, 0x17
        /*000a*/ 	.short	(.L_57 - .L_56)
.L_56:
        /*000c*/ 	.word	0x00000000
        /*0010*/ 	.short	0x000e
        /*0012*/ 	.short	0x0068
        /*0014*/ 	.byte	0x00, 0xf5, 0x21, 0x00


	//----- nvinfo : EIATTR_KPARAM_INFO
	.align		4
.L_57:
        /*0018*/ 	.byte	0x04, 0x17
        /*001a*/ 	.short	(.L_59 - .L_58)
.L_58:
        /*001c*/ 	.word	0x00000000
        /*0020*/ 	.short	0x000d
        /*0022*/ 	.short	0x0060
        /*0024*/ 	.byte	0x00, 0xf5, 0x21, 0x00


	//----- nvinfo : EIATTR_KPARAM_INFO
	.align		4
.L_59:
        /*0028*/ 	.byte	0x04, 0x17
        /*002a*/ 	.short	(.L_61 - .L_60)
.L_60:
        /*002c*/ 	.word	0x00000000
        /*0030*/ 	.short	0x000c
        /*0032*/ 	.short	0x0058
        /*0034*/ 	.byte	0x00, 0xf5, 0x21, 0x00


	//----- nvinfo : EIATTR_KPARAM_INFO
	.align		4
.L_61:
        /*0038*/ 	.byte	0x04, 0x17
        /*003a*/ 	.short	(.L_63 - .L_62)
.L_62:
        /*003c*/ 	.word	0x00000000
        /*0040*/ 	.short	0x000b
        /*0042*/ 	.short	0x0050
        /*0044*/ 	.byte	0x00, 0xf5, 0x21, 0x00


	//----- nvinfo : EIATTR_KPARAM_INFO
	.align		4
.L_63:
        /*0048*/ 	.byte	0x04, 0x17
        /*004a*/ 	.short	(.L_65 - .L_64)
.L_64:
        /*004c*/ 	.word	0x00000000
        /*0050*/ 	.short	0x000a
        /*0052*/ 	.short	0x0048
        /*0054*/ 	.byte	0x00, 0xf5, 0x21, 0x00


	//----- nvinfo : EIATTR_KPARAM_INFO
	.align		4
.L_65:
        /*0058*/ 	.byte	0x04, 0x17
        /*005a*/ 	.short	(.L_67 - .L_66)
.L_66:
        /*005c*/ 	.word	0x00000000
        /*0060*/ 	.short	0x0009
        /*0062*/ 	.short	0x0040
        /*0064*/ 	.byte	0x00, 0xf5, 0x21, 0x00


	//----- nvinfo : EIATTR_KPARAM_INFO
	.align		4
.L_67:
        /*0068*/ 	.byte	0x04, 0x17
        /*006a*/ 	.short	(.L_69 - .L_68)
.L_68:
        /*006c*/ 	.word	0x00000000
        /*0070*/ 	.short	0x0008
        /*0072*/ 	.short	0x0038
        /*0074*/ 	.byte	0x00, 0xf5, 0x21, 0x00


	//----- nvinfo : EIATTR_KPARAM_INFO
	.align		4
.L_69:
        /*0078*/ 	.byte	0x04, 0x17
        /*007a*/ 	.short	(.L_71 - .L_70)
.L_70:
        /*007c*/ 	.word	0x00000000
        /*0080*/ 	.short	0x0007
        /*0082*/ 	.short	0x0030
        /*0084*/ 	.byte	0x00, 0xf5, 0x21, 0x00


	//----- nvinfo : EIATTR_KPARAM_INFO
	.align		4
.L_71:
        /*0088*/ 	.byte	0x04, 0x17
        /*008a*/ 	.short	(.L_73 - .L_72)
.L_72:
        /*008c*/ 	.word	0x00000000
        /*0090*/ 	.short	0x0006
        /*0092*/ 	.short	0x0028
        /*0094*/ 	.byte	0x00, 0xf5, 0x21, 0x00


	//----- nvinfo : EIATTR_KPARAM_INFO
	.align		4
.L_73:
        /*0098*/ 	.byte	0x04, 0x17
        /*009a*/ 	.short	(.L_75 - .L_74)
.L_74:
        /*009c*/ 	.word	0x00000000
        /*00a0*/ 	.short	0x0005
        /*00a2*/ 	.short	0x0020
        /*00a4*/ 	.byte	0x00, 0xf5, 0x21, 0x00


	//----- nvinfo : EIATTR_KPARAM_INFO
	.align		4
.L_75:
        /*00a8*/ 	.byte	0x04, 0x17
        /*00aa*/ 	.short	(.L_77 - .L_76)
.L_76:
        /*00ac*/ 	.word	0x00000000
        /*00b0*/ 	.short	0x0004
        /*00b2*/ 	.short	0x0018
        /*00b4*/ 	.byte	0x00, 0xf0, 0x11, 0x00


	//----- nvinfo : EIATTR_KPARAM_INFO
	.align		4
.L_77:
        /*00b8*/ 	.byte	0x04, 0x17
        /*00ba*/ 	.short	(.L_79 - .L_78)
.L_78:
        /*00bc*/ 	.word	0x00000000
        /*00c0*/ 	.short	0x0003
        /*00c2*/ 	.short	0x0014
        /*00c4*/ 	.byte	0x00, 0xf0, 0x11, 0x00


	//----- nvinfo : EIATTR_KPARAM_INFO
	.align		4
.L_79:
        /*00c8*/ 	.byte	0x04, 0x17
        /*00ca*/ 	.short	(.L_81 - .L_80)
.L_80:
        /*00cc*/ 	.word	0x00000000
        /*00d0*/ 	.short	0x0002
        /*00d2*/ 	.short	0x0010
        /*00d4*/ 	.byte	0x00, 0xf0, 0x11, 0x00


	//----- nvinfo : EIATTR_KPARAM_INFO
	.align		4
.L_81:
        /*00d8*/ 	.byte	0x04, 0x17
        /*00da*/ 	.short	(.L_83 - .L_82)
.L_82:
        /*00dc*/ 	.word	0x00000000
        /*00e0*/ 	.short	0x0001
        /*00e2*/ 	.short	0x0008
        /*00e4*/ 	.byte	0x00, 0xf5, 0x21, 0x00


	//----- nvinfo : EIATTR_KPARAM_INFO
	.align		4
.L_83:
        /*00e8*/ 	.byte	0x04, 0x17
        /*00ea*/ 	.short	(.L_85 - .L_84)
.L_84:
        /*00ec*/ 	.word	0x00000000
        /*00f0*/ 	.short	0x0000
        /*00f2*/ 	.short	0x0000
        /*00f4*/ 	.byte	0x00, 0xf5, 0x21, 0x00


	//----- nvinfo : EIATTR_SPARSE_MMA_MASK
	.align		4
.L_85:
        /*00f8*/ 	.byte	0x03, 0x50
        /*00fa*/ 	.short	0x0000


	//----- nvinfo : EIATTR_MAXREG_COUNT
	.align		4
        /*00fc*/ 	.byte	0x03, 0x1b
        /*00fe*/ 	.short	0x00ff


	//----- nvinfo : EIATTR_MERCURY_ISA_VERSION
	.align		4
        /*0100*/ 	.byte	0x03, 0x5f
        /*0102*/ 	.short	0x0101


	//----- nvinfo : EIATTR_VRC_CTA_INIT_COUNT
	.align		4
        /*0104*/ 	.byte	0x02, 0x4a
	.zero		1
	.zero		1


	//----- nvinfo : EIATTR_EXIT_INSTR_OFFSETS
	.align		4
        /*0108*/ 	.byte	0x04, 0x1c
        /*010a*/ 	.short	(.L_87 - .L_86)


	//   ....[0]....
.L_86:
        /*010c*/ 	.word	0x000000c0


	//   ....[1]....
        /*0110*/ 	.word	0x00000cf0


	//   ....[2]....
        /*0114*/ 	.word	0x00001140


	//----- nvinfo : EIATTR_CRS_STACK_SIZE
	.align		4
.L_87:
        /*0118*/ 	.byte	0x04, 0x1e
        /*011a*/ 	.short	(.L_89 - .L_88)
.L_88:
        /*011c*/ 	.word	0x00000000


	//----- nvinfo : EIATTR_CBANK_PARAM_SIZE
	.align		4
.L_89:
        /*0120*/ 	.byte	0x03, 0x19
        /*0122*/ 	.short	0x0070


	//----- nvinfo : EIATTR_PARAM_CBANK
	.align		4
        /*0124*/ 	.byte	0x04, 0x0a
        /*0126*/ 	.short	(.L_91 - .L_90)
	.align		4
.L_90:
        /*0128*/ 	.word	index@(.nv.constant0._ZN11circles_gpu13render_pixelsEPPjS0_iiiPKfS3_S3_S3_S3_S3_S3_PfS4_S4_)
        /*012c*/ 	.short	0x0380
        /*012e*/ 	.short	0x0070


	//----- nvinfo : EIATTR_SW_WAR
	.align		4
.L_91:
        /*0130*/ 	.byte	0x04, 0x36
        /*0132*/ 	.short	(.L_93 - .L_92)
.L_92:
        /*0134*/ 	.word	0x00000008
.L_93:


//--------------------- .nv.info._ZN11circles_gpu14compact_streamEPjS0_ --------------------------
	.section	.nv.info._ZN11circles_gpu14compact_streamEPjS0_,"",@"SHT_CUDA_INFO"
	.sectionflags	@""
	.align	4


	//----- nvinfo : EIATTR_CUDA_API_VERSION
	.align		4
        /*0000*/ 	.byte	0x04, 0x37
        /*0002*/ 	.short	(.L_95 - .L_94)
.L_94:
        /*0004*/ 	.word	0x00000082


	//----- nvinfo : EIATTR_KPARAM_INFO
	.align		4
.L_95:
        /*0008*/ 	.byte	0x04, 0x17
        /*000a*/ 	.short	(.L_97 - .L_96)
.L_96:
        /*000c*/ 	.word	0x00000000
        /*0010*/ 	.short	0x0001
        /*0012*/ 	.short	0x0008
        /*0014*/ 	.byte	0x00, 0xf5, 0x21, 0x00


	//----- nvinfo : EIATTR_KPARAM_INFO
	.align		4
.L_97:
        /*0018*/ 	.byte	0x04, 0x17
        /*001a*/ 	.short	(.L_99 - .L_98)
.L_98:
        /*001c*/ 	.word	0x00000000
        /*0020*/ 	.short	0x0000
        /*0022*/ 	.short	0x0000
        /*0024*/ 	.byte	0x00, 0xf5, 0x21, 0x00


	//----- nvinfo : EIATTR_SPARSE_MMA_MASK
	.align		4
.L_99:
        /*0028*/ 	.byte	0x03, 0x50
        /*002a*/ 	.short	0x0000


	//----- nvinfo : EIATTR_MAXREG_COUNT
	.align		4
        /*002c*/ 	.byte	0x03, 0x1b
        /*002e*/ 	.short	0x00ff


	//----- nvinfo : EIATTR_MERCURY_ISA_VERSION
	.align		4
        /*0030*/ 	.byte	0x03, 0x5f
        /*0032*/ 	.short	0x0101


	//----- nvinfo : EIATTR_VRC_CTA_INIT_COUNT
	.align		4
        /*0034*/ 	.byte	0x02, 0x4a
	.zero		1
	.zero		1


	//----- nvinfo : EIATTR_EXIT_INSTR_OFFSETS
	.align		4
        /*0038*/ 	.byte	0x04, 0x1c
        /*003a*/ 	.short	(.L_101 - .L_100)


	//   ....[0]....
.L_100:
        /*003c*/ 	.word	0x000000e0


	//   ....[1]....
        /*0040*/ 	.word	0x00000140


	//   ....[2]....
        /*0044*/ 	.word	0x00000180


	//----- nvinfo : EIATTR_CRS_STACK_SIZE
	.align		4
.L_101:
        /*0048*/ 	.byte	0x04, 0x1e
        /*004a*/ 	.short	(.L_103 - .L_102)
.L_102:
        /*004c*/ 	.word	0x00000000


	//----- nvinfo : EIATTR_CBANK_PARAM_SIZE
	.align		4
.L_103:
        /*0050*/ 	.byte	0x03, 0x19
        /*0052*/ 	.short	0x0010


	//----- nvinfo : EIATTR_PARAM_CBANK
	.align		4
        /*0054*/ 	.byte	0x04, 0x0a
        /*0056*/ 	.short	(.L_105 - .L_104)
	.align		4
.L_104:
        /*0058*/ 	.word	index@(.nv.constant0._ZN11circles_gpu14compact_streamEPjS0_)
        /*005c*/ 	.short	0x0380
        /*005e*/ 	.short	0x0010


	//----- nvinfo : EIATTR_SW_WAR
	.align		4
.L_105:
        /*0060*/ 	.byte	0x04, 0x36
        /*0062*/ 	.short	(.L_107 - .L_106)
.L_106:
        /*0064*/ 	.word	0x00000008
.L_107:


//--------------------- .nv.info._ZN11circles_gpu13tile_coverageEiiiPKfS1_S1_Ph --------------------------
	.section	.nv.info._ZN11circles_gpu13tile_coverageEiiiPKfS1_S1_Ph,"",@"SHT_CUDA_INFO"
	.sectionflags	@""
	.align	4


	//----- nvinfo : EIATTR_CUDA_API_VERSION
	.align		4
        /*0000*/ 	.byte	0x04, 0x37
        /*0002*/ 	.short	(.L_109 - .L_108)
.L_108:
        /*0004*/ 	.word	0x00000082


	//----- nvinfo : EIATTR_KPARAM_INFO
	.align		4
.L_109:
        /*0008*/ 	.byte	0x04, 0x17
        /*000a*/ 	.short	(.L_111 - .L_110)
.L_110:
        /*000c*/ 	.word	0x00000000
        /*0010*/ 	.short	0x0006
        /*0012*/ 	.short	0x0028
        /*0014*/ 	.byte	0x00, 0xf5, 0x21, 0x00


	//----- nvinfo : EIATTR_KPARAM_INFO
	.align		4
.L_111:
        /*0018*/ 	.byte	0x04, 0x17
        /*001a*/ 	.short	(.L_113 - .L_112)
.L_112:
        /*001c*/ 	.word	0x00000000
        /*0020*/ 	.short	0x0005
        /*0022*/ 	.short	0x0020
        /*0024*/ 	.byte	0x00, 0xf5, 0x21, 0x00


	//----- nvinfo : EIATTR_KPARAM_INFO
	.align		4
.L_113:
        /*0028*/ 	.byte	0x04, 0x17
        /*002a*/ 	.short	(.L_115 - .L_114)
.L_114:
        /*002c*/ 	.word	0x00000000
        /*0030*/ 	.short	0x0004
        /*0032*/ 	.short	0x0018
        /*0034*/ 	.byte	0x00, 0xf5, 0x21, 0x00


	//----- nvinfo : EIATTR_KPARAM_INFO
	.align		4
.L_115:
        /*0038*/ 	.byte	0x04, 0x17
        /*003a*/ 	.short	(.L_117 - .L_116)
.L_116:
        /*003c*/ 	.word	0x00000000
        /*0040*/ 	.short	0x0003
        /*0042*/ 	.short	0x0010
        /*0044*/ 	.byte	0x00, 0xf5, 0x21, 0x00


	//----- nvinfo : EIATTR_KPARAM_INFO
	.align		4
.L_117:
        /*0048*/ 	.byte	0x04, 0x17
        /*004a*/ 	.short	(.L_119 - .L_118)
.L_118:
        /*004c*/ 	.word	0x00000000
        /*0050*/ 	.short	0x0002
        /*0052*/ 	.short	0x0008
        /*0054*/ 	.byte	0x00, 0xf0, 0x11, 0x00


	//----- nvinfo : EIATTR_KPARAM_INFO
	.align		4
.L_119:
        /*0058*/ 	.byte	0x04, 0x17
        /*005a*/ 	.short	(.L_121 - .L_120)
.L_120:
        /*005c*/ 	.word	0x00000000
        /*0060*/ 	.short	0x0001
        /*0062*/ 	.short	0x0004
        /*0064*/ 	.byte	0x00, 0xf0, 0x11, 0x00


	//----- nvinfo : EIATTR_KPARAM_INFO
	.align		4
.L_121:
        /*0068*/ 	.byte	0x04, 0x17
        /*006a*/ 	.short	(.L_123 - .L_122)
.L_122:
        /*006c*/ 	.word	0x00000000
        /*0070*/ 	.short	0x0000
        /*0072*/ 	.short	0x0000
        /*0074*/ 	.byte	0x00, 0xf0, 0x11, 0x00


	//----- nvinfo : EIATTR_SPARSE_MMA_MASK
	.align		4
.L_123:
        /*0078*/ 	.byte	0x03, 0x50
        /*007a*/ 	.short	0x0000


	//----- nvinfo : EIATTR_MAXREG_COUNT
	.align		4
        /*007c*/ 	.byte	0x03, 0x1b
        /*007e*/ 	.short	0x00ff


	//----- nvinfo : EIATTR_MERCURY_ISA_VERSION
	.align		4
        /*0080*/ 	.byte	0x03, 0x5f
        /*0082*/ 	.short	0x0101


	//----- nvinfo : EIATTR_VRC_CTA_INIT_COUNT
	.align		4
        /*0084*/ 	.byte	0x02, 0x4a
	.zero		1
	.zero		1


	//----- nvinfo : EIATTR_EXIT_INSTR_OFFSETS
	.align		4
        /*0088*/ 	.byte	0x04, 0x1c
        /*008a*/ 	.short	(.L_125 - .L_124)


	//   ....[0]....
.L_124:
        /*008c*/ 	.word	0x00000560


	//----- nvinfo : EIATTR_CBANK_PARAM_SIZE
	.align		4
.L_125:
        /*0090*/ 	.byte	0x03, 0x19
        /*0092*/ 	.short	0x0030


	//----- nvinfo : EIATTR_PARAM_CBANK
	.align		4
        /*0094*/ 	.byte	0x04, 0x0a
        /*0096*/ 	.short	(.L_127 - .L_126)
	.align		4
.L_126:
        /*0098*/ 	.word	index@(.nv.constant0._ZN11circles_gpu13tile_coverageEiiiPKfS1_S1_Ph)
        /*009c*/ 	.short	0x0380
        /*009e*/ 	.short	0x0030


	//----- nvinfo : EIATTR_SW_WAR
	.align		4
.L_127:
        /*00a0*/ 	.byte	0x04, 0x36
        /*00a2*/ 	.short	(.L_129 - .L_128)
.L_128:
        /*00a4*/ 	.word	0x00000008
.L_129:


//--------------------- .nv.info._ZN11circles_gpu21initialize_backgroundEiiPfS0_S0_ --------------------------
	.section	.nv.info._ZN11circles_gpu21initialize_backgroundEiiPfS0_S0_,"",@"SHT_CUDA_INFO"
	.sectionflags	@""
	.align	4


	//----- nvinfo : EIATTR_CUDA_API_VERSION
	.align		4
        /*0000*/ 	.byte	0x04, 0x37
        /*0002*/ 	.short	(.L_131 - .L_130)
.L_130:
        /*0004*/ 	.word	0x00000082


	//----- nvinfo : EIATTR_KPARAM_INFO
	.align		4
.L_131:
        /*0008*/ 	.byte	0x04, 0x17
        /*000a*/ 	.short	(.L_133 - .L_132)
.L_132:
        /*000c*/ 	.word	0x00000000
        /*0010*/ 	.short	0x0004
        /*0012*/ 	.short	0x0018
        /*0014*/ 	.byte	0x00, 0xf5, 0x21, 0x00


	//----- nvinfo : EIATTR_KPARAM_INFO
	.align		4
.L_133:
        /*0018*/ 	.byte	0x04, 0x17
        /*001a*/ 	.short	(.L_135 - .L_134)
.L_134:
        /*001c*/ 	.word	0x00000000
        /*0020*/ 	.short	0x0003
        /*0022*/ 	.short	0x0010
        /*0024*/ 	.byte	0x00, 0xf5, 0x21, 0x00


	//----- nvinfo : EIATTR_KPARAM_INFO
	.align		4
.L_135:
        /*0028*/ 	.byte	0x04, 0x17
        /*002a*/ 	.short	(.L_137 - .L_136)
.L_136:
        /*002c*/ 	.word	0x00000000
        /*0030*/ 	.short	0x0002
        /*0032*/ 	.short	0x0008
        /*0034*/ 	.byte	0x00, 0xf5, 0x21, 0x00


	//----- nvinfo : EIATTR_KPARAM_INFO
	.align		4
.L_137:
        /*0038*/ 	.byte	0x04, 0x17
        /*003a*/ 	.short	(.L_139 - .L_138)
.L_138:
        /*003c*/ 	.word	0x00000000
        /*0040*/ 	.short	0x0001
        /*0042*/ 	.short	0x0004
        /*0044*/ 	.byte	0x00, 0xf0, 0x11, 0x00


	//----- nvinfo : EIATTR_KPARAM_INFO
	.align		4
.L_139:
        /*0048*/ 	.byte	0x04, 0x17
        /*004a*/ 	.short	(.L_141 - .L_140)
.L_140:
        /*004c*/ 	.word	0x00000000
        /*0050*/ 	.short	0x0000
        /*0052*/ 	.short	0x0000
        /*0054*/ 	.byte	0x00, 0xf0, 0x11, 0x00


	//----- nvinfo : EIATTR_SPARSE_MMA_MASK
	.align		4
.L_141:
        /*0058*/ 	.byte	0x03, 0x50
        /*005a*/ 	.short	0x0000


	//----- nvinfo : EIATTR_MAXREG_COUNT
	.align		4
        /*005c*/ 	.byte	0x03, 0x1b
        /*005e*/ 	.short	0x00ff


	//----- nvinfo : EIATTR_MERCURY_ISA_VERSION
	.align		4
        /*0060*/ 	.byte	0x03, 0x5f
        /*0062*/ 	.short	0x0101


	//----- nvinfo : EIATTR_VRC_CTA_INIT_COUNT
	.align		4
        /*0064*/ 	.byte	0x02, 0x4a
	.zero		1
	.zero		1


	//----- nvinfo : EIATTR_EXIT_INSTR_OFFSETS
	.align		4
        /*0068*/ 	.byte	0x04, 0x1c
        /*006a*/ 	.short	(.L_143 - .L_142)


	//   ....[0]....
.L_142:
        /*006c*/ 	.word	0x000000d0


	//   ....[1]....
        /*0070*/ 	.word	0x00000190


	//----- nvinfo : EIATTR_CBANK_PARAM_SIZE
	.align		4
.L_143:
        /*0074*/ 	.byte	0x03, 0x19
        /*0076*/ 	.short	0x0020


	//----- nvinfo : EIATTR_PARAM_CBANK
	.align		4
        /*0078*/ 	.byte	0x04, 0x0a
        /*007a*/ 	.short	(.L_145 - .L_144)
	.align		4
.L_144:
        /*007c*/ 	.word	index@(.nv.constant0._ZN11circles_gpu21initialize_backgroundEiiPfS0_S0_)
        /*0080*/ 	.short	0x0380
        /*0082*/ 	.short	0x0020


	//----- nvinfo : EIATTR_SW_WAR
	.align		4
.L_145:
        /*0084*/ 	.byte	0x04, 0x36
        /*0086*/ 	.short	(.L_147 - .L_146)
.L_146:
        /*0088*/ 	.word	0x00000008
.L_147:


//--------------------- .nv.info._ZN11circles_gpu9fill_dataEPhPj --------------------------
	.section	.nv.info._ZN11circles_gpu9fill_dataEPhPj,"",@"SHT_CUDA_INFO"
	.sectionflags	@""
	.align	4


	//----- nvinfo : EIATTR_CUDA_API_VERSION
	.align		4
        /*0000*/ 	.byte	0x04, 0x37
        /*0002*/ 	.short	(.L_149 - .L_148)
.L_148:
        /*0004*/ 	.word	0x00000082


	//----- nvinfo : EIATTR_KPARAM_INFO
	.align		4
.L_149:
        /*0008*/ 	.byte	0x04, 0x17
        /*000a*/ 	.short	(.L_151 - .L_150)
.L_150:
        /*000c*/ 	.word	0x00000000
        /*0010*/ 	.short	0x0001
        /*0012*/ 	.short	0x0008
        /*0014*/ 	.byte	0x00, 0xf5, 0x21, 0x00


	//----- nvinfo : EIATTR_KPARAM_INFO
	.align		4
.L_151:
        /*0018*/ 	.byte	0x04, 0x17
        /*001a*/ 	.short	(.L_153 - .L_152)
.L_152:
        /*001c*/ 	.word	0x00000000
        /*0020*/ 	.short	0x0000
        /*0022*/ 	.short	0x0000
        /*0024*/ 	.byte	0x00, 0xf5, 0x21, 0x00


	//----- nvinfo : EIATTR_SPARSE_MMA_MASK
	.align		4
.L_153:
        /*0028*/ 	.byte	0x03, 0x50
        /*002a*/ 	.short	0x0000


	//----- nvinfo : EIATTR_MAXREG_COUNT
	.align		4
        /*002c*/ 	.byte	0x03, 0x1b
        /*002e*/ 	.short	0x00ff


	//----- nvinfo : EIATTR_MERCURY_ISA_VERSION
	.align		4
        /*0030*/ 	.byte	0x03, 0x5f
        /*0032*/ 	.short	0x0101


	//----- nvinfo : EIATTR_VRC_CTA_INIT_COUNT
	.align		4
        /*0034*/ 	.byte	0x02, 0x4a
	.zero		1
	.zero		1


	//----- nvinfo : EIATTR_EXIT_INSTR_OFFSETS
	.align		4
        /*0038*/ 	.byte	0x04, 0x1c
        /*003a*/ 	.short	(.L_155 - .L_154)


	//   ....[0]....
.L_154:
        /*003c*/ 	.word	0x000000d0


	//----- nvinfo : EIATTR_CBANK_PARAM_SIZE
	.align		4
.L_155:
        /*0040*/ 	.byte	0x03, 0x19
        /*0042*/ 	.short	0x0010


	//----- nvinfo : EIATTR_PARAM_CBANK
	.align		4
        /*0044*/ 	.byte	0x04, 0x0a
        /*0046*/ 	.short	(.L_157 - .L_156)
	.align		4
.L_156:
        /*0048*/ 	.word	index@(.nv.constant0._ZN11circles_gpu9fill_dataEPhPj)
        /*004c*/ 	.short	0x0380
        /*004e*/ 	.short	0x0010


	//----- nvinfo : EIATTR_SW_WAR
	.align		4
.L_157:
        /*0050*/ 	.byte	0x04, 0x36
        /*0052*/ 	.short	(.L_159 - .L_158)
.L_158:
        /*0054*/ 	.word	0x00000008
.L_159:


//--------------------- .nv.info._ZN11circles_gpu4scanEmPKjS1_Pj --------------------------
	.section	.nv.info._ZN11circles_gpu4scanEmPKjS1_Pj,"",@"SHT_CUDA_INFO"
	.sectionflags	@""
	.align	4


	//----- nvinfo : EIATTR_CUDA_API_VERSION
	.align		4
        /*0000*/ 	.byte	0x04, 0x37
        /*0002*/ 	.short	(.L_161 - .L_160)
.L_160:
        /*0004*/ 	.word	0x00000082


	//----- nvinfo : EIATTR_KPARAM_INFO
	.align		4
.L_161:
        /*0008*/ 	.byte	0x04, 0x17
        /*000a*/ 	.short	(.L_163 - .L_162)
.L_162:
        /*000c*/ 	.word	0x00000000
        /*0010*/ 	.short	0x0003
        /*0012*/ 	.short	0x0018
        /*0014*/ 	.byte	0x00, 0xf5, 0x21, 0x00


	//----- nvinfo : EIATTR_KPARAM_INFO
	.align		4
.L_163:
        /*0018*/ 	.byte	0x04, 0x17
        /*001a*/ 	.short	(.L_165 - .L_164)
.L_164:
        /*001c*/ 	.word	0x00000000
        /*0020*/ 	.short	0x0002
        /*0022*/ 	.short	0x0010
        /*0024*/ 	.byte	0x00, 0xf5, 0x21, 0x00


	//----- nvinfo : EIATTR_KPARAM_INFO
	.align		4
.L_165:
        /*0028*/ 	.byte	0x04, 0x17
        /*002a*/ 	.short	(.L_167 - .L_166)
.L_166:
        /*002c*/ 	.word	0x00000000
        /*0030*/ 	.short	0x0001
        /*0032*/ 	.short	0x0008
        /*0034*/ 	.byte	0x00, 0xf5, 0x21, 0x00


	//----- nvinfo : EIATTR_KPARAM_INFO
	.align		4
.L_167:
        /*0038*/ 	.byte	0x04, 0x17
        /*003a*/ 	.short	(.L_169 - .L_168)
.L_168:
        /*003c*/ 	.word	0x00000000
        /*0040*/ 	.short	0x0000
        /*0042*/ 	.short	0x0000
        /*0044*/ 	.byte	0x00, 0xf0, 0x21, 0x00


	//----- nvinfo : EIATTR_SPARSE_MMA_MASK
	.align		4
.L_169:
        /*0048*/ 	.byte	0x03, 0x50
        /*004a*/ 	.short	0x0000


	//----- nvinfo : EIATTR_MAXREG_COUNT
	.align		4
        /*004c*/ 	.byte	0x03, 0x1b
        /*004e*/ 	.short	0x00ff


	//----- nvinfo : EIATTR_NUM_BARRIERS
	.align		4
        /*0050*/ 	.byte	0x02, 0x4c
        /*0052*/ 	.byte	0x01
	.zero		1


	//----- nvinfo : EIATTR_MERCURY_ISA_VERSION
	.align		4
        /*0054*/ 	.byte	0x03, 0x5f
        /*0056*/ 	.short	0x0101


	//----- nvinfo : EIATTR_VRC_CTA_INIT_COUNT
	.align		4
        /*0058*/ 	.byte	0x02, 0x4a
	.zero		1
	.zero		1


	//----- nvinfo : EIATTR_EXIT_INSTR_OFFSETS
	.align		4
        /*005c*/ 	.byte	0x04, 0x1c
        /*005e*/ 	.short	(.L_171 - .L_170)


	//   ....[0]....
.L_170:
        /*0060*/ 	.word	0x000006e0


	//----- nvinfo : EIATTR_CBANK_PARAM_SIZE
	.align		4
.L_171:
        /*0064*/ 	.byte	0x03, 0x19
        /*0066*/ 	.short	0x0020


	//----- nvinfo : EIATTR_PARAM_CBANK
	.align		4
        /*0068*/ 	.byte	0x04, 0x0a
        /*006a*/ 	.short	(.L_173 - .L_172)
	.align		4
.L_172:
        /*006c*/ 	.word	index@(.nv.constant0._ZN11circles_gpu4scanEmPKjS1_Pj)
        /*0070*/ 	.short	0x0380
        /*0072*/ 	.short	0x0020


	//----- nvinfo : EIATTR_SW_WAR
	.align		4
.L_173:
        /*0074*/ 	.byte	0x04, 0x36
        /*0076*/ 	.short	(.L_175 - .L_174)
.L_174:
        /*0078*/ 	.word	0x00000008
.L_175:


//--------------------- .nv.info._ZN11circles_gpu10scan_blockEmPKjPj --------------------------
	.section	.nv.info._ZN11circles_gpu10scan_blockEmPKjPj,"",@"SHT_CUDA_INFO"
	.sectionflags	@""
	.align	4


	//----- nvinfo : EIATTR_CUDA_API_VERSION
	.align		4
        /*0000*/ 	.byte	0x04, 0x37
        /*0002*/ 	.short	(.L_177 - .L_176)
.L_176:
        /*0004*/ 	.word	0x00000082


	//----- nvinfo : EIATTR_KPARAM_INFO
	.align		4
.L_177:
        /*0008*/ 	.byte	0x04, 0x17
        /*000a*/ 	.short	(.L_179 - .L_178)
.L_178:
        /*000c*/ 	.word	0x00000000
        /*0010*/ 	.short	0x0002
        /*0012*/ 	.short	0x0010
        /*0014*/ 	.byte	0x00, 0xf5, 0x21, 0x00


	//----- nvinfo : EIATTR_KPARAM_INFO
	.align		4
.L_179:
        /*0018*/ 	.byte	0x04, 0x17
        /*001a*/ 	.short	(.L_181 - .L_180)
.L_180:
        /*001c*/ 	.word	0x00000000
        /*0020*/ 	.short	0x0001
        /*0022*/ 	.short	0x0008
        /*0024*/ 	.byte	0x00, 0xf5, 0x21, 0x00


	//----- nvinfo : EIATTR_KPARAM_INFO
	.align		4
.L_181:
        /*0028*/ 	.byte	0x04, 0x17
        /*002a*/ 	.short	(.L_183 - .L_182)
.L_182:
        /*002c*/ 	.word	0x00000000
        /*0030*/ 	.short	0x0000
        /*0032*/ 	.short	0x0000
        /*0034*/ 	.byte	0x00, 0xf0, 0x21, 0x00


	//----- nvinfo : EIATTR_SPARSE_MMA_MASK
	.align		4
.L_183:
        /*0038*/ 	.byte	0x03, 0x50
        /*003a*/ 	.short	0x0000


	//----- nvinfo : EIATTR_MAXREG_COUNT
	.align		4
        /*003c*/ 	.byte	0x03, 0x1b
        /*003e*/ 	.short	0x00ff


	//----- nvinfo : EIATTR_NUM_BARRIERS
	.align		4
        /*0040*/ 	.byte	0x02, 0x4c
        /*0042*/ 	.byte	0x01
	.zero		1


	//----- nvinfo : EIATTR_MERCURY_ISA_VERSION
	.align		4
        /*0044*/ 	.byte	0x03, 0x5f
        /*0046*/ 	.short	0x0101


	//----- nvinfo : EIATTR_VRC_CTA_INIT_COUNT
	.align		4
        /*0048*/ 	.byte	0x02, 0x4a
	.zero		1
	.zero		1


	//----- nvinfo : EIATTR_EXIT_INSTR_OFFSETS
	.align		4
        /*004c*/ 	.byte	0x04, 0x1c
        /*004e*/ 	.short	(.L_185 - .L_184)


	//   ....[0]....
.L_184:
        /*0050*/ 	.word	0x000005d0


	//   ....[1]....
        /*0054*/ 	.word	0x00000630


	//----- nvinfo : EIATTR_CBANK_PARAM_SIZE
	.align		4
.L_185:
        /*0058*/ 	.byte	0x03, 0x19
        /*005a*/ 	.short	0x0018


	//----- nvinfo : EIATTR_PARAM_CBANK
	.align		4
        /*005c*/ 	.byte	0x04, 0x0a
        /*005e*/ 	.short	(.L_187 - .L_186)
	.align		4
.L_186:
        /*0060*/ 	.word	index@(.nv.constant0._ZN11circles_gpu10scan_blockEmPKjPj)
        /*0064*/ 	.short	0x0380
        /*0066*/ 	.short	0x0018


	//----- nvinfo : EIATTR_SW_WAR
	.align		4
.L_187:
        /*0068*/ 	.byte	0x04, 0x36
        /*006a*/ 	.short	(.L_189 - .L_188)
.L_188:
        /*006c*/ 	.word	0x00000008
.L_189:


//--------------------- .nv.info._ZN11circles_gpu6reduceEmPKjPj --------------------------
	.section	.nv.info._ZN11circles_gpu6reduceEmPKjPj,"",@"SHT_CUDA_INFO"
	.sectionflags	@""
	.align	4


	//----- nvinfo : EIATTR_CUDA_API_VERSION
	.align		4
        /*0000*/ 	.byte	0x04, 0x37
        /*0002*/ 	.short	(.L_191 - .L_190)
.L_190:
        /*0004*/ 	.word	0x00000082


	//----- nvinfo : EIATTR_KPARAM_INFO
	.align		4
.L_191:
        /*0008*/ 	.byte	0x04, 0x17
        /*000a*/ 	.short	(.L_193 - .L_192)
.L_192:
        /*000c*/ 	.word	0x00000000
        /*0010*/ 	.short	0x0002
        /*0012*/ 	.short	0x0010
        /*0014*/ 	.byte	0x00, 0xf5, 0x21, 0x00


	//----- nvinfo : EIATTR_KPARAM_INFO
	.align		4
.L_193:
        /*0018*/ 	.byte	0x04, 0x17
        /*001a*/ 	.short	(.L_195 - .L_194)
.L_194:
        /*001c*/ 	.word	0x00000000
        /*0020*/ 	.short	0x0001
        /*0022*/ 	.short	0x0008
        /*0024*/ 	.byte	0x00, 0xf5, 0x21, 0x00


	//----- nvinfo : EIATTR_KPARAM_INFO
	.align		4
.L_195:
        /*0028*/ 	.byte	0x04, 0x17
        /*002a*/ 	.short	(.L_197 - .L_196)
.L_196:
        /*002c*/ 	.word	0x00000000
        /*0030*/ 	.short	0x0000
        /*0032*/ 	.short	0x0000
        /*0034*/ 	.byte	0x00, 0xf0, 0x21, 0x00


	//----- nvinfo : EIATTR_SPARSE_MMA_MASK
	.align		4
.L_197:
        /*0038*/ 	.byte	0x03, 0x50
        /*003a*/ 	.short	0x0000


	//----- nvinfo : EIATTR_MAXREG_COUNT
	.align		4
        /*003c*/ 	.byte	0x03, 0x1b
        /*003e*/ 	.short	0x00ff


	//----- nvinfo : EIATTR_NUM_BARRIERS
	.align		4
        /*0040*/ 	.byte	0x02, 0x4c
        /*0042*/ 	.byte	0x01
	.zero		1


	//----- nvinfo : EIATTR_MERCURY_ISA_VERSION
	.align		4
        /*0044*/ 	.byte	0x03, 0x5f
        /*0046*/ 	.short	0x0101


	//----- nvinfo : EIATTR_VRC_CTA_INIT_COUNT
	.align		4
        /*0048*/ 	.byte	0x02, 0x4a
	.zero		1
	.zero		1


	//----- nvinfo : EIATTR_EXIT_INSTR_OFFSETS
	.align		4
        /*004c*/ 	.byte	0x04, 0x1c
        /*004e*/ 	.short	(.L_199 - .L_198)


	//   ....[0]....
.L_198:
        /*0050*/ 	.word	0x000006c0


	//----- nvinfo : EIATTR_CBANK_PARAM_SIZE
	.align		4
.L_199:
        /*0054*/ 	.byte	0x03, 0x19
        /*0056*/ 	.short	0x0018


	//----- nvinfo : EIATTR_PARAM_CBANK
	.align		4
        /*0058*/ 	.byte	0x04, 0x0a
        /*005a*/ 	.short	(.L_201 - .L_200)
	.align		4
.L_200:
        /*005c*/ 	.word	index@(.nv.constant0._ZN11circles_gpu6reduceEmPKjPj)
        /*0060*/ 	.short	0x0380
        /*0062*/ 	.short	0x0018


	//----- nvinfo : EIATTR_SW_WAR
	.align		4
.L_201:
        /*0064*/ 	.byte	0x04, 0x36
        /*0066*/ 	.short	(.L_203 - .L_202)
.L_202:
        /*0068*/ 	.word	0x00000008
.L_203:


//--------------------- .nv.info._ZN11circles_gpu12reduce_uint8EmPKhPj --------------------------
	.section	.nv.info._ZN11circles_gpu12reduce_uint8EmPKhPj,"",@"SHT_CUDA_INFO"
	.sectionflags	@""
	.align	4


	//----- nvinfo : EIATTR_CUDA_API_VERSION
	.align		4
        /*0000*/ 	.byte	0x04, 0x37
        /*0002*/ 	.short	(.L_205 - .L_204)
.L_204:
        /*0004*/ 	.word	0x00000082


	//----- nvinfo : EIATTR_KPARAM_INFO
	.align		4
.L_205:
        /*0008*/ 	.byte	0x04, 0x17
        /*000a*/ 	.short	(.L_207 - .L_206)
.L_206:
        /*000c*/ 	.word	0x00000000
        /*0010*/ 	.short	0x0002
        /*0012*/ 	.short	0x0010
        /*0014*/ 	.byte	0x00, 0xf5, 0x21, 0x00


	//----- nvinfo : EIATTR_KPARAM_INFO
	.align		4
.L_207:
        /*0018*/ 	.byte	0x04, 0x17
        /*001a*/ 	.short	(.L_209 - .L_208)
.L_208:
        /*001c*/ 	.word	0x00000000
        /*0020*/ 	.short	0x0001
        /*0022*/ 	.short	0x0008
        /*0024*/ 	.byte	0x00, 0xf5, 0x21, 0x00


	//----- nvinfo : EIATTR_KPARAM_INFO
	.align		4
.L_209:
        /*0028*/ 	.byte	0x04, 0x17
        /*002a*/ 	.short	(.L_211 - .L_210)
.L_210:
        /*002c*/ 	.word	0x00000000
        /*0030*/ 	.short	0x0000
        /*0032*/ 	.short	0x0000
        /*0034*/ 	.byte	0x00, 0xf0, 0x21, 0x00


	//----- nvinfo : EIATTR_SPARSE_MMA_MASK
	.align		4
.L_211:
        /*0038*/ 	.byte	0x03, 0x50
        /*003a*/ 	.short	0x0000


	//----- nvinfo : EIATTR_MAXREG_COUNT
	.align		4
        /*003c*/ 	.byte	0x03, 0x1b
        /*003e*/ 	.short	0x00ff


	//----- nvinfo : EIATTR_NUM_BARRIERS
	.align		4
        /*0040*/ 	.byte	0x02, 0x4c
        /*0042*/ 	.byte	0x01
	.zero		1


	//----- nvinfo : EIATTR_MERCURY_ISA_VERSION
	.align		4
        /*0044*/ 	.byte	0x03, 0x5f
        /*0046*/ 	.short	0x0101


	//----- nvinfo : EIATTR_VRC_CTA_INIT_COUNT
	.align		4
        /*0048*/ 	.byte	0x02, 0x4a
	.zero		1
	.zero		1


	//----- nvinfo : EIATTR_EXIT_INSTR_OFFSETS
	.align		4
        /*004c*/ 	.byte	0x04, 0x1c
        /*004e*/ 	.short	(.L_213 - .L_212)


	//   ....[0]....
.L_212:
        /*0050*/ 	.word	0x000006a0


	//----- nvinfo : EIATTR_CBANK_PARAM_SIZE
	.align		4
.L_213:
        /*0054*/ 	.byte	0x03, 0x19
        /*0056*/ 	.short	0x0018


	//----- nvinfo : EIATTR_PARAM_CBANK
	.align		4
        /*0058*/ 	.byte	0x04, 0x0a
        /*005a*/ 	.short	(.L_215 - .L_214)
	.align		4
.L_214:
        /*005c*/ 	.word	index@(.nv.constant0._ZN11circles_gpu12reduce_uint8EmPKhPj)
        /*0060*/ 	.short	0x0380
        /*0062*/ 	.short	0x0018


	//----- nvinfo : EIATTR_SW_WAR
	.align		4
.L_215:
        /*0064*/ 	.byte	0x04, 0x36
        /*0066*/ 	.short	(.L_217 - .L_216)
.L_216:
        /*0068*/ 	.word	0x00000008
.L_217:


//--------------------- .nv.callgraph             --------------------------
	.section	.nv.callgraph,"",@"SHT_CUDA_CALLGRAPH"
	.align	4
	.sectionentsize	8
	.align		4
        /*0000*/ 	.word	0x00000000
	.align		4
        /*0004*/ 	.word	0xffffffff
	.align		4
        /*0008*/ 	.word	0x00000000
	.align		4
        /*000c*/ 	.word	0xfffffffe
	.align		4
        /*0010*/ 	.word	0x00000000
	.align		4
        /*0014*/ 	.word	0xfffffffd
	.align		4
        /*0018*/ 	.word	0x00000000
	.align		4
        /*001c*/ 	.word	0xfffffffc


//--------------------- .text._ZN11circles_gpu13render_pixelsEPPjS0_iiiPKfS3_S3_S3_S3_S3_S3_PfS4_S4_ --------------------------
	.section	.text._ZN11circles_gpu13render_pixelsEPPjS0_iiiPKfS3_S3_S3_S3_S3_S3_PfS4_S4_,"ax",@progbits
	.align	128
        .global         _ZN11circles_gpu13render_pixelsEPPjS0_iiiPKfS3_S3_S3_S3_S3_S3_PfS4_S4_
        .type           _ZN11circles_gpu13render_pixelsEPPjS0_iiiPKfS3_S3_S3_S3_S3_S3_PfS4_S4_,@function
        .size           _ZN11circles_gpu13render_pixelsEPPjS0_iiiPKfS3_S3_S3_S3_S3_S3_PfS4_S4_,(.L_x_15 - _ZN11circles_gpu13render_pixelsEPPjS0_iiiPKfS3_S3_S3_S3_S3_S3_PfS4_S4_)
        .other          _ZN11circles_gpu13render_pixelsEPPjS0_iiiPKfS3_S3_S3_S3_S3_S3_PfS4_S4_,@"STO_CUDA_ENTRY STV_DEFAULT"
_ZN11circles_gpu13render_pixelsEPPjS0_iiiPKfS3_S3_S3_S3_S3_S3_PfS4_S4_:
.text._ZN11circles_gpu13render_pixelsEPPjS0_iiiPKfS3_S3_S3_S3_S3_S3_PfS4_S4_:
[----:B------:R-:W-:Y:S01]  /*0000*/  LDC R1, c[0x0][0x37c] ;  /* 0x0000df00ff017b82 */ /* 0x000fe20000000800 */
[----:B------:R-:W0:Y:S07]  /*0010*/  S2R R24, SR_CTAID.Y ;  /* 0x0000000000187919 */ /* 0x000e2e0000002600 */
[----:B------:R-:W1:Y:S01]  /*0020*/  LDC.64 R4, c[0x0][0x388] ;  /* 0x0000e200ff047b82 */ /* 0x000e620000000a00 */
[----:B------:R-:W2:Y:S01]  /*0030*/  LDCU.64 UR20, c[0x0][0x358] ;  /* 0x00006b00ff1477ac */ /* 0x000ea20008000a00 */
[----:B------:R-:W0:Y:S06]  /*0040*/  S2R R13, SR_CTAID.X ;  /* 0x00000000000d7919 */ /* 0x000e2c0000002500 */
[----:B------:R-:W3:Y:S01]  /*0050*/  LDC.64 R2, c[0x0][0x380] ;  /* 0x0000e000ff027b82 */ /* 0x000ee20000000a00 */
[----:B0-----:R-:W-:-:S05]  /*0060*/  LEA R7, R24, R13, 0x5 ;  /* 0x0000000d18077211 */ /* 0x001fca00078e28ff */
[----:B-1----:R-:W-:-:S06]  /*0070*/  IMAD.WIDE R4, R7, 0x4, R4 ;  /* 0x0000000407047825 */ /* 0x002fcc00078e0204 */
[----:B--2---:R-:W2:Y:S01]  /*0080*/  LDG.E R4, desc[UR20][R4.64] ;  /* 0x0000001404047981 */ /* 0x004ea2000c1e1900 */
[----:B---3--:R-:W-:Y:S01]  /*0090*/  IMAD.WIDE R2, R7, 0x8, R2 ;  /* 0x0000000807027825 */ /* 0x008fe200078e0202 */
[----:B--2---:R-:W-:-:S13]  /*00a0*/  R2UR UR5, R4 ;  /* 0x00000000040572ca */ /* 0x004fda00000e0000 */
[----:B------:R-:W-:-:S13]  /*00b0*/  ISETP.NE.AND P0, PT, RZ, UR5, PT ;  /* 0x00000005ff007c0c */ /* 0x000fda000bf05270 */
[----:B------:R-:W-:Y:S05]  /*00c0*/  @!P0 EXIT ;  /* 0x000000000000894d */ /* 0x000fea0003800000 */
[----:B------:R-:W2:Y:S01]  /*00d0*/  LDG.E.64 R2, desc[UR20][R2.64] ;  /* 0x0000001402027981 */ /* 0x000ea2000c1e1b00 */
[----:B------:R-:W0:Y:S01]  /*00e0*/  LDCU UR4, c[0x0][0x364] ;  /* 0x00006c80ff0477ac */ /* 0x000e220008000800 */
[----:B------:R-:W1:Y:S01]  /*00f0*/  LDC.64 R10, c[0x0][0x3d8] ;  /* 0x0000f600ff0a7b82 */ /* 0x000e620000000a00 */
[----:B------:R-:W0:Y:S01]  /*0100*/  S2R R5, SR_TID.Y ;  /* 0x0000000000057919 */ /* 0x000e220000002200 */
[----:B------:R-:W3:Y:S01]  /*0110*/  LDCU UR6, c[0x0][0x360] ;  /* 0x00006c00ff0677ac */ /* 0x000ee20008000800 */
[----:B------:R-:W3:Y:S01]  /*0120*/  S2R R0, SR_TID.X ;  /* 0x0000000000007919 */ /* 0x000ee20000002100 */
[----:B------:R-:W4:Y:S04]  /*0130*/  LDCU UR7, c[0x0][0x390] ;  /* 0x00007200ff0777ac */ /* 0x000f280008000800 */
[----:B------:R-:W5:Y:S01]  /*0140*/  LDC.64 R8, c[0x0][0x3e0] ;  /* 0x0000f800ff087b82 */ /* 0x000f620000000a00 */
[----:B------:R-:W-:-:S02]  /*0150*/  UISETP.GE.U32.AND UP0, UPT, UR5, 0x4, UPT ;  /* 0x000000040500788c */ /* 0x000fc4000bf06070 */
[----:B------:R-:W-:-:S05]  /*0160*/  ULOP3.LUT UR18, UR5, 0x3, URZ, 0xc0, !UPT ;  /* 0x0000000305127892 */ /* 0x000fca000f8ec0ff */
[----:B------:R-:W5:Y:S01]  /*0170*/  LDC.64 R6, c[0x0][0x3e8] ;  /* 0x0000fa00ff067b82 */ /* 0x000f620000000a00 */
[----:B------:R-:W-:Y:S01]  /*0180*/  ISETP.NE.AND P0, PT, RZ, UR18, PT ;  /* 0x00000012ff007c0c */ /* 0x000fe2000bf05270 */
[----:B0-----:R-:W-:Y:S01]  /*0190*/  IMAD R24, R24, UR4, R5 ;  /* 0x0000000418187c24 */ /* 0x001fe2000f8e0205 */
[----:B------:R-:W-:Y:S01]  /*01a0*/  UMOV UR4, URZ ;  /* 0x000000ff00047c82 */ /* 0x000fe20008000000 */
[----:B---3--:R-:W-:-:S04]  /*01b0*/  IMAD R5, R13, UR6, R0 ;  /* 0x000000060d057c24 */ /* 0x008fc8000f8e0200 */
[----:B----4-:R-:W-:Y:S01]  /*01c0*/  IMAD R13, R24, UR7, R5 ;  /* 0x00000007180d7c24 */ /* 0x010fe2000f8e0205 */
[----:B------:R-:W-:-:S03]  /*01d0*/  I2FP.F32.U32 R24, R24 ;  /* 0x0000001800187245 */ /* 0x000fc60000201000 */
[----:B-1----:R-:W-:-:S04]  /*01e0*/  IMAD.WIDE R10, R13, 0x4, R10 ;  /* 0x000000040d0a7825 */ /* 0x002fc800078e020a */
[----:B-----5:R-:W-:-:S04]  /*01f0*/  IMAD.WIDE R8, R13, 0x4, R8 ;  /* 0x000000040d087825 */ /* 0x020fc800078e0208 */
[----:B------:R-:W-:Y:S01]  /*0200*/  IMAD.WIDE R6, R13, 0x4, R6 ;  /* 0x000000040d067825 */ /* 0x000fe200078e0206 */
[----:B--2---:R-:W-:Y:S02]  /*0210*/  R2UR UR6, R2 ;  /* 0x00000000020672ca */ /* 0x004fe400000e0000 */
[----:B------:R-:W-:Y:S02]  /*0220*/  R2UR UR7, R3 ;  /* 0x00000000030772ca */ /* 0x000fe400000e0000 */
[----:B------:R-:W-:Y:S01]  /*0230*/  I2FP.F32.S32 R3, R5 ;  /* 0x0000000500037245 */ /* 0x000fe20000201400 */
[----:B------:R-:W-:-:S12]  /*0240*/  BRA.U !UP0, `(.L_x_0) ;  /* 0x0000000908a87547 */ /* 0x000fd8000b800000 */
[----:B------:R-:W0:Y:S01]  /*0250*/  LDCU.128 UR8, c[0x0][0x3c0] ;  /* 0x00007800ff0877ac */ /* 0x000e220008000c00 */
[----:B------:R-:W1:Y:S01]  /*0260*/  LDCU.64 UR14, c[0x0][0x3d0] ;  /* 0x00007a00ff0e77ac */ /* 0x000e620008000a00 */
[----:B------:R-:W2:Y:S01]  /*0270*/  LDCU.64 UR16, c[0x0][0x3b8] ;  /* 0x00007700ff1077ac */ /* 0x000ea20008000a00 */
[----:B------:R-:W-:Y:S02]  /*0280*/  ULOP3.LUT UR4, UR5, 0xfffffffc, URZ, 0xc0, !UPT ;  /* 0xfffffffc05047892 */ /* 0x000fe4000f8ec0ff */
[----:B0-----:R-:W-:Y:S02]  /*0290*/  UIADD3 UR10, UP0, UPT, UR10, 0x8, URZ ;  /* 0x000000080a0a7890 */ /* 0x001fe4000ff1e0ff */
[----:B------:R-:W-:Y:S02]  /*02a0*/  UIADD3 UR8, UP1, UPT, UR8, 0x8, URZ ;  /* 0x0000000808087890 */ /* 0x000fe4000ff3e0ff */
[----:B------:R-:W-:Y:S02]  /*02b0*/  UIADD3.X UR11, UPT, UPT, URZ, UR11, URZ, UP0, !UPT ;  /* 0x0000000bff0b7290 */ /* 0x000fe400087fe4ff */
[----:B------:R-:W-:Y:S01]  /*02c0*/  UIADD3.X UR9, UPT, UPT, URZ, UR9, URZ, UP1, !UPT ;  /* 0x00000009ff097290 */ /* 0x000fe20008ffe4ff */
[----:B------:R-:W-:Y:S01]  /*02d0*/  MOV R0, UR10 ;  /* 0x0000000a00007c02 */ /* 0x000fe20008000f00 */
[----:B------:R-:W-:-:S02]  /*02e0*/  UIADD3 UR19, UP0, UPT, UR6, 0x8, URZ ;  /* 0x0000000806137890 */ /* 0x000fc4000ff1e0ff */
[----:B-1----:R-:W-:Y:S01]  /*02f0*/  UIADD3 UR13, UP1, UPT, UR14, 0x8, URZ ;  /* 0x000000080e0d7890 */ /* 0x002fe2000ff3e0ff */
[----:B------:R-:W-:Y:S01]  /*0300*/  MOV R23, UR11 ;  /* 0x0000000b00177c02 */ /* 0x000fe20008000f00 */
[----:B--2---:R-:W-:Y:S02]  /*0310*/  UIADD3 UR5, UP2, UPT, UR16, 0x8, URZ ;  /* 0x0000000810057890 */ /* 0x004fe4000ff5e0ff */
[----:B------:R-:W-:Y:S01]  /*0320*/  UIADD3.X UR16, UPT, UPT, URZ, UR7, URZ, UP0, !UPT ;  /* 0x00000007ff107290 */ /* 0x000fe200087fe4ff */
[----:B------:R-:W-:Y:S01]  /*0330*/  MOV R12, UR19 ;  /* 0x00000013000c7c02 */ /* 0x000fe20008000f00 */
[----:B------:R-:W-:Y:S01]  /*0340*/  UIADD3.X UR14, UPT, UPT, URZ, UR15, URZ, UP1, !UPT ;  /* 0x0000000fff0e7290 */ /* 0x000fe20008ffe4ff */
[----:B------:R-:W-:Y:S01]  /*0350*/  MOV R4, UR13 ;  /* 0x0000000d00047c02 */ /* 0x000fe20008000f00 */
[----:B------:R-:W-:Y:S01]  /*0360*/  UIADD3.X UR12, UPT, UPT, URZ, UR17, URZ, UP2, !UPT ;  /* 0x00000011ff0c7290 */ /* 0x000fe200097fe4ff */
[----:B------:R-:W-:Y:S01]  /*0370*/  MOV R2, UR5 ;  /* 0x0000000500027c02 */ /* 0x000fe20008000f00 */
[----:B------:R-:W-:Y:S01]  /*0380*/  UIADD3 UR15, UPT, UPT, -UR4, URZ, URZ ;  /* 0x000000ff040f7290 */ /* 0x000fe2000fffe1ff */
[----:B------:R-:W-:-:S02]  /*0390*/  MOV R13, UR16 ;  /* 0x00000010000d7c02 */ /* 0x000fc40008000f00 */
[----:B------:R-:W-:Y:S02]  /*03a0*/  MOV R5, UR14 ;  /* 0x0000000e00057c02 */ /* 0x000fe40008000f00 */
[----:B------:R-:W-:-:S07]  /*03b0*/  MOV R25, UR12 ;  /* 0x0000000c00197c02 */ /* 0x000fce0008000f00 */
.L_x_1:
[----:B------:R-:W2:Y:S01]  /*03c0*/  LDG.E R27, desc[UR20][R12.64+-0x8] ;  /* 0xfffff8140c1b7981 */ /* 0x000ea2000c1e1900 */
[----:B------:R-:W2:Y:S08]  /*03d0*/  LDC.64 R14, c[0x0][0x3a8] ;  /* 0x0000ea00ff0e7b82 */ /* 0x000eb00000000a00 */
[----:B-1----:R-:W0:Y:S08]  /*03e0*/  LDC.64 R16, c[0x0][0x3a0] ;  /* 0x0000e800ff107b82 */ /* 0x002e300000000a00 */
[----:B------:R-:W1:Y:S01]  /*03f0*/  LDC.64 R18, c[0x0][0x3b0] ;  /* 0x0000ec00ff127b82 */ /* 0x000e620000000a00 */
[----:B--2---:R-:W-:-:S04]  /*0400*/  IMAD.WIDE.U32 R20, R27, 0x4, R14 ;  /* 0x000000041b147825 */ /* 0x004fc800078e000e */
[C---:B0-----:R-:W-:Y:S02]  /*0410*/  IMAD.WIDE.U32 R28, R27.reuse, 0x4, R16 ;  /* 0x000000041b1c7825 */ /* 0x041fe400078e0010 */
[----:B------:R0:W2:Y:S02]  /*0420*/  LDG.E R21, desc[UR20][R20.64] ;  /* 0x0000001414157981 */ /* 0x0000a4000c1e1900 */
[----:B-1----:R-:W-:Y:S02]  /*0430*/  IMAD.WIDE.U32 R26, R27, 0x4, R18 ;  /* 0x000000041b1a7825 */ /* 0x002fe400078e0012 */
[----:B------:R-:W3:Y:S04]  /*0440*/  LDG.E R28, desc[UR20][R28.64] ;  /* 0x000000141c1c7981 */ /* 0x000ee8000c1e1900 */
[----:B------:R-:W4:Y:S01]  /*0450*/  LDG.E R26, desc[UR20][R26.64] ;  /* 0x000000141a1a7981 */ /* 0x000f22000c1e1900 */
[----:B0-----:R-:W-:Y:S01]  /*0460*/  MOV R20, UR8 ;  /* 0x0000000800147c02 */ /* 0x001fe20008000f00 */
[----:B--2---:R-:W-:Y:S01]  /*0470*/  FADD R22, R24, -R21 ;  /* 0x8000001518167221 */ /* 0x004fe20000000000 */
[----:B---3--:R-:W-:-:S03]  /*0480*/  FADD R28, R3, -R28 ;  /* 0x8000001c031c7221 */ /* 0x008fc60000000000 */
[----:B------:R-:W-:Y:S01]  /*0490*/  FMUL R22, R22, R22 ;  /* 0x0000001616167220 */ /* 0x000fe20000400000 */
[----:B----4-:R-:W-:-:S03]  /*04a0*/  FMUL R21, R26, R26 ;  /* 0x0000001a1a157220 */ /* 0x010fc60000400000 */
[----:B------:R-:W-:-:S05]  /*04b0*/  FFMA R22, R28, R28, R22 ;  /* 0x0000001c1c167223 */ /* 0x000fca0000000016 */
[----:B------:R-:W-:Y:S02]  /*04c0*/  FSETP.GEU.AND P1, PT, R22, R21, PT ;  /* 0x000000151600720b */ /* 0x000fe40003f2e000 */
[----:B------:R-:W-:-:S11]  /*04d0*/  MOV R21, UR9 ;  /* 0x0000000900157c02 */ /* 0x000fd60008000f00 */
[----:B------:R-:W2:Y:S04]  /*04e0*/  @!P1 LDG.E R26, desc[UR20][R4.64+-0x8] ;  /* 0xfffff814041a9981 */ /* 0x000ea8000c1e1900 */
[----:B------:R0:W3:Y:S04]  /*04f0*/  @!P1 LDG.E R27, desc[UR20][R20.64+-0x8] ;  /* 0xfffff814141b9981 */ /* 0x0000e8000c1e1900 */
[----:B------:R-:W4:Y:S04]  /*0500*/  @!P1 LDG.E R22, desc[UR20][R10.64] ;  /* 0x000000140a169981 */ /* 0x000f28000c1e1900 */
[----:B------:R-:W5:Y:S01]  /*0510*/  @!P1 LDG.E R28, desc[UR20][R8.64] ;  /* 0x00000014081c9981 */ /* 0x000f62000c1e1900 */
[----:B0-----:R-:W-:-:S02]  /*0520*/  MOV R20, R2 ;  /* 0x0000000200147202 */ /* 0x001fc40000000f00 */
[----:B------:R-:W-:-:S05]  /*0530*/  MOV R21, R25 ;  /* 0x0000001900157202 */ /* 0x000fca0000000f00 */
[----:B------:R-:W3:Y:S01]  /*0540*/  @!P1 LDG.E R29, desc[UR20][R20.64+-0x8] ;  /* 0xfffff814141d9981 */ /* 0x000ee2000c1e1900 */
[----:B--2---:R-:W-:-:S04]  /*0550*/  @!P1 FADD R25, -R26, 1 ;  /* 0x3f8000001a199421 */ /* 0x004fc80000000100 */
[----:B----4-:R-:W-:-:S04]  /*0560*/  @!P1 FMUL R22, R22, R25 ;  /* 0x0000001916169220 */ /* 0x010fc80000400000 */
[----:B---3--:R-:W-:Y:S01]  /*0570*/  @!P1 FFMA R29, R26, R29, R22 ;  /* 0x0000001d1a1d9223 */ /* 0x008fe20000000016 */
[----:B------:R-:W-:-:S05]  /*0580*/  MOV R22, R0 ;  /* 0x0000000000167202 */ /* 0x000fca0000000f00 */
[----:B------:R-:W2:Y:S01]  /*0590*/  @!P1 LDG.E R0, desc[UR20][R22.64+-0x8] ;  /* 0xfffff81416009981 */ /* 0x000ea2000c1e1900 */
[C---:B------:R-:W-:Y:S01]  /*05a0*/  @!P1 FMUL R27, R26.reuse, R27 ;  /* 0x0000001b1a1b9220 */ /* 0x040fe20000400000 */
[----:B--2---:R-:W-:Y:S02]  /*05b0*/  @!P1 FMUL R26, R26, R0 ;  /* 0x000000001a1a9220 */ /* 0x004fe40000400000 */
[----:B------:R-:W2:Y:S01]  /*05c0*/  @!P1 LDG.E R0, desc[UR20][R6.64] ;  /* 0x0000001406009981 */ /* 0x000ea2000c1e1900 */
[----:B-----5:R-:W-:-:S03]  /*05d0*/  @!P1 FFMA R27, R28, R25, R27 ;  /* 0x000000191c1b9223 */ /* 0x020fc6000000001b */
[----:B------:R-:W-:Y:S04]  /*05e0*/  @!P1 STG.E desc[UR20][R10.64], R29 ;  /* 0x0000001d0a009986 */ /* 0x000fe8000c101914 */
[----:B------:R0:W-:Y:S01]  /*05f0*/  @!P1 STG.E desc[UR20][R8.64], R27 ;  /* 0x0000001b08009986 */ /* 0x0001e2000c101914 */
[----:B--2---:R-:W-:-:S05]  /*0600*/  @!P1 FFMA R25, R0, R25, R26 ;  /* 0x0000001900199223 */ /* 0x004fca000000001a */
[----:B------:R1:W-:Y:S04]  /*0610*/  @!P1 STG.E desc[UR20][R6.64], R25 ;  /* 0x0000001906009986 */ /* 0x0003e8000c101914 */
[----:B------:R-:W0:Y:S02]  /*0620*/  LDG.E R28, desc[UR20][R12.64+-0x4] ;  /* 0xfffffc140c1c7981 */ /* 0x000e24000c1e1900 */
[----:B0-----:R-:W-:-:S05]  /*0630*/  IMAD.WIDE.U32 R26, R28, 0x4, R16 ;  /* 0x000000041c1a7825 */ /* 0x001fca00078e0010 */
[----:B------:R0:W2:Y:S02]  /*0640*/  LDG.E R0, desc[UR20][R26.64] ;  /* 0x000000141a007981 */ /* 0x0000a4000c1e1900 */
[----:B0-----:R-:W-:-:S05]  /*0650*/  IMAD.WIDE.U32 R26, R28, 0x4, R14 ;  /* 0x000000041c1a7825 */ /* 0x001fca00078e000e */
[----:B------:R0:W3:Y:S01]  /*0660*/  LDG.E R2, desc[UR20][R26.64] ;  /* 0x000000141a027981 */ /* 0x0000e2000c1e1900 */
[----:B------:R-:W-:-:S06]  /*0670*/  IMAD.WIDE.U32 R28, R28, 0x4, R18 ;  /* 0x000000041c1c7825 */ /* 0x000fcc00078e0012 */
[----:B------:R-:W1:Y:S01]  /*0680*/  LDG.E R28, desc[UR20][R28.64] ;  /* 0x000000141c1c7981 */ /* 0x000e62000c1e1900 */
[----:B0-----:R-:W-:Y:S02]  /*0690*/  MOV R26, UR8 ;  /* 0x00000008001a7c02 */ /* 0x001fe40008000f00 */
[----:B------:R-:W-:Y:S01]  /*06a0*/  MOV R27, UR9 ;  /* 0x00000009001b7c02 */ /* 0x000fe20008000f00 */
[----:B--2---:R-:W-:Y:S01]  /*06b0*/  FADD R0, R3, -R0 ;  /* 0x8000000003007221 */ /* 0x004fe20000000000 */
[----:B---3--:R-:W-:-:S04]  /*06c0*/  FADD R2, R24, -R2 ;  /* 0x8000000218027221 */ /* 0x008fc80000000000 */
[----:B------:R-:W-:Y:S01]  /*06d0*/  FMUL R2, R2, R2 ;  /* 0x0000000202027220 */ /* 0x000fe20000400000 */
[----:B-1----:R-:W-:-:S03]  /*06e0*/  FMUL R25, R28, R28 ;  /* 0x0000001c1c197220 */ /* 0x002fc60000400000 */
[----:B------:R-:W-:-:S05]  /*06f0*/  FFMA R2, R0, R0, R2 ;  /* 0x0000000000027223 */ /* 0x000fca0000000002 */
[----:B------:R-:W-:-:S13]  /*0700*/  FSETP.GEU.AND P1, PT, R2, R25, PT ;  /* 0x000000190200720b */ /* 0x000fda0003f2e000 */
[----:B------:R-:W2:Y:S04]  /*0710*/  @!P1 LDG.E R2, desc[UR20][R26.64+-0x4] ;  /* 0xfffffc141a029981 */ /* 0x000ea8000c1e1900 */
[----:B------:R-:W2:Y:S04]  /*0720*/  @!P1 LDG.E R0, desc[UR20][R4.64+-0x4] ;  /* 0xfffffc1404009981 */ /* 0x000ea8000c1e1900 */
[----:B------:R-:W3:Y:S04]  /*0730*/  @!P1 LDG.E R29, desc[UR20][R8.64] ;  /* 0x00000014081d9981 */ /* 0x000ee8000c1e1900 */
[----:B------:R-:W4:Y:S04]  /*0740*/  @!P1 LDG.E R27, desc[UR20][R10.64] ;  /* 0x000000140a1b9981 */ /* 0x000f28000c1e1900 */
[----:B------:R-:W5:Y:S01]  /*0750*/  @!P1 LDG.E R25, desc[UR20][R20.64+-0x4] ;  /* 0xfffffc1414199981 */ /* 0x000f62000c1e1900 */
[C---:B--2---:R-:W-:Y:S01]  /*0760*/  @!P1 FMUL R28, R0.reuse, R2 ;  /* 0x00000002001c9220 */ /* 0x044fe20000400000 */
[----:B------:R-:W-:-:S04]  /*0770*/  @!P1 FADD R2, -R0, 1 ;  /* 0x3f80000000029421 */ /* 0x000fc80000000100 */
[-C--:B---3--:R-:W-:Y:S01]  /*0780*/  @!P1 FFMA R29, R29, R2.reuse, R28 ;  /* 0x000000021d1d9223 */ /* 0x088fe2000000001c */
[----:B----4-:R-:W-:-:S04]  /*0790*/  @!P1 FMUL R28, R27, R2 ;  /* 0x000000021b1c9220 */ /* 0x010fc80000400000 */
[C---:B-----5:R-:W-:Y:S02]  /*07a0*/  @!P1 FFMA R25, R0.reuse, R25, R28 ;  /* 0x0000001900199223 */ /* 0x060fe4000000001c */
[----:B------:R-:W2:Y:S02]  /*07b0*/  @!P1 LDG.E R28, desc[UR20][R22.64+-0x4] ;  /* 0xfffffc14161c9981 */ /* 0x000ea4000c1e1900 */
[----:B--2---:R-:W-:Y:S02]  /*07c0*/  @!P1 FMUL R27, R0, R28 ;  /* 0x0000001c001b9220 */ /* 0x004fe40000400000 */
[----:B------:R-:W2:Y:S04]  /*07d0*/  @!P1 LDG.E R0, desc[UR20][R6.64] ;  /* 0x0000001406009981 */ /* 0x000ea8000c1e1900 */
[----:B------:R0:W-:Y:S04]  /*07e0*/  @!P1 STG.E desc[UR20][R10.64], R25 ;  /* 0x000000190a009986 */ /* 0x0001e8000c101914 */
[----:B------:R1:W-:Y:S01]  /*07f0*/  @!P1 STG.E desc[UR20][R8.64], R29 ;  /* 0x0000001d08009986 */ /* 0x0003e2000c101914 */
[----:B--2---:R-:W-:-:S05]  /*0800*/  @!P1 FFMA R2, R2, R0, R27 ;  /* 0x0000000002029223 */ /* 0x004fca000000001b */
[----:B------:R2:W-:Y:S04]  /*0810*/  @!P1 STG.E desc[UR20][R6.64], R2 ;  /* 0x0000000206009986 */ /* 0x0005e8000c101914 */
[----:B0-----:R-:W1:Y:S02]  /*0820*/  LDG.E R25, desc[UR20][R12.64] ;  /* 0x000000140c197981 */ /* 0x001e64000c1e1900 */
[----:B-1----:R-:W-:-:S04]  /*0830*/  IMAD.WIDE.U32 R28, R25, 0x4, R16 ;  /* 0x00000004191c7825 */ /* 0x002fc800078e0010 */
[C---:B------:R-:W-:Y:S01]  /*0840*/  IMAD.WIDE.U32 R26, R25.reuse, 0x4, R14 ;  /* 0x00000004191a7825 */ /* 0x040fe200078e000e */
[----:B------:R-:W3:Y:S04]  /*0850*/  LDG.E R0, desc[UR20][R28.64] ;  /* 0x000000141c007981 */ /* 0x000ee8000c1e1900 */
[----:B------:R0:W4:Y:S02]  /*0860*/  LDG.E R28, desc[UR20][R26.64] ;  /* 0x000000141a1c7981 */ /* 0x000124000c1e1900 */
[----:B0-----:R-:W-:-:S06]  /*0870*/  IMAD.WIDE.U32 R26, R25, 0x4, R18 ;  /* 0x00000004191a7825 */ /* 0x001fcc00078e0012 */
[----:B------:R-:W5:Y:S01]  /*0880*/  LDG.E R26, desc[UR20][R26.64] ;  /* 0x000000141a1a7981 */ /* 0x000f62000c1e1900 */
[----:B---3--:R-:W-:Y:S01]  /*0890*/  FADD R0, R3, -R0 ;  /* 0x8000000003007221 */ /* 0x008fe20000000000 */
[----:B----4-:R-:W-:-:S04]  /*08a0*/  FADD R28, R24, -R28 ;  /* 0x8000001c181c7221 */ /* 0x010fc80000000000 */
[----:B------:R-:W-:-:S04]  /*08b0*/  FMUL R25, R28, R28 ;  /* 0x0000001c1c197220 */ /* 0x000fc80000400000 */
[----:B------:R-:W-:Y:S01]  /*08c0*/  FFMA R25, R0, R0, R25 ;  /* 0x0000000000197223 */ /* 0x000fe20000000019 */
[----:B-----5:R-:W-:-:S05]  /*08d0*/  FMUL R0, R26, R26 ;  /* 0x0000001a1a007220 */ /* 0x020fca0000400000 */
[----:B------:R-:W-:-:S13]  /*08e0*/  FSETP.GEU.AND P1, PT, R25, R0, PT ;  /* 0x000000001900720b */ /* 0x000fda0003f2e000 */
[----:B------:R-:W2:Y:S04]  /*08f0*/  @!P1 LDG.E R0, desc[UR20][R4.64] ;  /* 0x0000001404009981 */ /* 0x000ea8000c1e1900 */
[----:B------:R-:W3:Y:S04]  /*0900*/  @!P1 LDG.E R27, desc[UR20][R10.64] ;  /* 0x000000140a1b9981 */ /* 0x000ee8000c1e1900 */
[----:B------:R-:W4:Y:S01]  /*0910*/  @!P1 LDG.E R25, desc[UR20][R20.64] ;  /* 0x0000001414199981 */ /* 0x000f22000c1e1900 */
[----:B------:R-:W-:Y:S02]  /*0920*/  MOV R28, UR8 ;  /* 0x00000008001c7c02 */ /* 0x000fe40008000f00 */
[----:B------:R-:W-:-:S05]  /*0930*/  MOV R29, UR9 ;  /* 0x00000009001d7c02 */ /* 0x000fca0008000f00 */
[----:B------:R-:W5:Y:S04]  /*0940*/  @!P1 LDG.E R28, desc[UR20][R28.64] ;  /* 0x000000141c1c9981 */ /* 0x000f68000c1e1900 */
[----:B------:R-:W5:Y:S01]  /*0950*/  @!P1 LDG.E R29, desc[UR20][R8.64] ;  /* 0x00000014081d9981 */ /* 0x000f62000c1e1900 */
[----:B--2---:R-:W-:-:S04]  /*0960*/  @!P1 FADD R2, -R0, 1 ;  /* 0x3f80000000029421 */ /* 0x004fc80000000100 */
[----:B---3--:R-:W-:-:S04]  /*0970*/  @!P1 FMUL R27, R27, R2 ;  /* 0x000000021b1b9220 */ /* 0x008fc80000400000 */
[C---:B----4-:R-:W-:Y:S02]  /*0980*/  @!P1 FFMA R25, R0.reuse, R25, R27 ;  /* 0x0000001900199223 */ /* 0x050fe4000000001b */
[----:B------:R-:W2:Y:S01]  /*0990*/  @!P1 LDG.E R27, desc[UR20][R22.64] ;  /* 0x00000014161b9981 */ /* 0x000ea2000c1e1900 */
[C---:B-----5:R-:W-:Y:S01]  /*09a0*/  @!P1 FMUL R26, R0.reuse, R28 ;  /* 0x0000001c001a9220 */ /* 0x060fe20000400000 */
[----:B--2---:R-:W-:Y:S02]  /*09b0*/  @!P1 FMUL R27, R0, R27 ;  /* 0x0000001b001b9220 */ /* 0x004fe40000400000 */
[----:B------:R-:W2:Y:S01]  /*09c0*/  @!P1 LDG.E R0, desc[UR20][R6.64] ;  /* 0x0000001406009981 */ /* 0x000ea2000c1e1900 */
[----:B------:R-:W-:-:S03]  /*09d0*/  @!P1 FFMA R29, R29, R2, R26 ;  /* 0x000000021d1d9223 */ /* 0x000fc6000000001a */
[----:B------:R-:W-:Y:S04]  /*09e0*/  @!P1 STG.E desc[UR20][R10.64], R25 ;  /* 0x000000190a009986 */ /* 0x000fe8000c101914 */
[----:B------:R-:W-:Y:S01]  /*09f0*/  @!P1 STG.E desc[UR20][R8.64], R29 ;  /* 0x0000001d08009986 */ /* 0x000fe2000c101914 */
[----:B--2---:R-:W-:-:S05]  /*0a00*/  @!P1 FFMA R27, R2, R0, R27 ;  /* 0x00000000021b9223 */ /* 0x004fca000000001b */
[----:B------:R0:W-:Y:S04]  /*0a10*/  @!P1 STG.E desc[UR20][R6.64], R27 ;  /* 0x0000001b06009986 */ /* 0x0001e8000c101914 */
[----:B------:R-:W2:Y:S02]  /*0a20*/  LDG.E R0, desc[UR20][R12.64+0x4] ;  /* 0x000004140c007981 */ /* 0x000ea4000c1e1900 */
[----:B--2---:R-:W-:-:S04]  /*0a30*/  IMAD.WIDE.U32 R14, R0, 0x4, R14 ;  /* 0x00000004000e7825 */ /* 0x004fc800078e000e */
[C---:B------:R-:W-:Y:S02]  /*0a40*/  IMAD.WIDE.U32 R16, R0.reuse, 0x4, R16 ;  /* 0x0000000400107825 */ /* 0x040fe400078e0010 */
[----:B------:R-:W2:Y:S02]  /*0a50*/  LDG.E R15, desc[UR20][R14.64] ;  /* 0x000000140e0f7981 */ /* 0x000ea4000c1e1900 */
[----:B------:R-:W-:Y:S02]  /*0a60*/  IMAD.WIDE.U32 R18, R0, 0x4, R18 ;  /* 0x0000000400127825 */ /* 0x000fe400078e0012 */
[----:B------:R-:W3:Y:S04]  /*0a70*/  LDG.E R16, desc[UR20][R16.64] ;  /* 0x0000001410107981 */ /* 0x000ee8000c1e1900 */
[----:B------:R-:W4:Y:S01]  /*0a80*/  LDG.E R18, desc[UR20][R18.64] ;  /* 0x0000001412127981 */ /* 0x000f22000c1e1900 */
[----:B0-----:R-:W-:-:S02]  /*0a90*/  MOV R27, UR9 ;  /* 0x00000009001b7c02 */ /* 0x001fc40008000f00 */
[----:B------:R-:W-:Y:S01]  /*0aa0*/  MOV R26, UR8 ;  /* 0x00000008001a7c02 */ /* 0x000fe20008000f00 */
[----:B--2---:R-:W-:Y:S01]  /*0ab0*/  FADD R0, R24, -R15 ;  /* 0x8000000f18007221 */ /* 0x004fe20000000000 */
[----:B---3--:R-:W-:-:S03]  /*0ac0*/  FADD R2, R3, -R16 ;  /* 0x8000001003027221 */ /* 0x008fc60000000000 */
[----:B------:R-:W-:Y:S01]  /*0ad0*/  FMUL R25, R0, R0 ;  /* 0x0000000000197220 */ /* 0x000fe20000400000 */
[----:B----4-:R-:W-:-:S03]  /*0ae0*/  FMUL R0, R18, R18 ;  /* 0x0000001212007220 */ /* 0x010fc60000400000 */
[----:B------:R-:W-:-:S05]  /*0af0*/  FFMA R25, R2, R2, R25 ;  /* 0x0000000202197223 */ /* 0x000fca0000000019 */
[----:B------:R-:W-:-:S13]  /*0b00*/  FSETP.GEU.AND P1, PT, R25, R0, PT ;  /* 0x000000001900720b */ /* 0x000fda0003f2e000 */
[----:B------:R0:W2:Y:S04]  /*0b10*/  @!P1 LDG.E R14, desc[UR20][R4.64+0x4] ;  /* 0x00000414040e9981 */ /* 0x0000a8000c1e1900 */
[----:B------:R-:W3:Y:S04]  /*0b20*/  @!P1 LDG.E R0, desc[UR20][R10.64] ;  /* 0x000000140a009981 */ /* 0x000ee8000c1e1900 */
[----:B------:R-:W4:Y:S04]  /*0b30*/  @!P1 LDG.E R27, desc[UR20][R26.64+0x4] ;  /* 0x000004141a1b9981 */ /* 0x000f28000c1e1900 */
[----:B------:R-:W5:Y:S04]  /*0b40*/  @!P1 LDG.E R29, desc[UR20][R22.64+0x4] ;  /* 0x00000414161d9981 */ /* 0x000f68000c1e1900 */
[----:B------:R-:W5:Y:S04]  /*0b50*/  @!P1 LDG.E R15, desc[UR20][R20.64+0x4] ;  /* 0x00000414140f9981 */ /* 0x000f68000c1e1900 */
[----:B------:R-:W5:Y:S04]  /*0b60*/  @!P1 LDG.E R2, desc[UR20][R8.64] ;  /* 0x0000001408029981 */ /* 0x000f68000c1e1900 */
[----:B------:R-:W5:Y:S01]  /*0b70*/  @!P1 LDG.E R16, desc[UR20][R6.64] ;  /* 0x0000001406109981 */ /* 0x000f62000c1e1900 */
[----:B------:R-:W-:-:S02]  /*0b80*/  UIADD3 UR8, UP0, UPT, UR8, 0x10, URZ ;  /* 0x0000001008087890 */ /* 0x000fc4000ff1e0ff */
[----:B------:R-:W-:Y:S02]  /*0b90*/  UIADD3 UR15, UPT, UPT, UR15, 0x4, URZ ;  /* 0x000000040f0f7890 */ /* 0x000fe4000fffe0ff */
[----:B------:R-:W-:Y:S02]  /*0ba0*/  UIADD3.X UR9, UPT, UPT, URZ, UR9, URZ, UP0, !UPT ;  /* 0x00000009ff097290 */ /* 0x000fe400087fe4ff */
[----:B------:R-:W-:Y:S01]  /*0bb0*/  UISETP.NE.AND UP0, UPT, UR15, URZ, UPT ;  /* 0x000000ff0f00728c */ /* 0x000fe2000bf05270 */
[----:B0-----:R-:W-:-:S04]  /*0bc0*/  IADD3 R4, P2, PT, R4, 0x10, RZ ;  /* 0x0000001004047810 */ /* 0x001fc80007f5e0ff */
[----:B------:R-:W-:Y:S01]  /*0bd0*/  IADD3.X R5, PT, PT, RZ, R5, RZ, P2, !PT ;  /* 0x00000005ff057210 */ /* 0x000fe200017fe4ff */
[----:B--2---:R-:W-:-:S04]  /*0be0*/  @!P1 FADD R17, -R14, 1 ;  /* 0x3f8000000e119421 */ /* 0x004fc80000000100 */
[----:B---3--:R-:W-:Y:S01]  /*0bf0*/  @!P1 FMUL R19, R0, R17 ;  /* 0x0000001100139220 */ /* 0x008fe20000400000 */
[C---:B----4-:R-:W-:Y:S01]  /*0c00*/  @!P1 FMUL R25, R14.reuse, R27 ;  /* 0x0000001b0e199220 */ /* 0x050fe20000400000 */
[C---:B-----5:R-:W-:Y:S02]  /*0c10*/  @!P1 FMUL R0, R14.reuse, R29 ;  /* 0x0000001d0e009220 */ /* 0x060fe40000400000 */
[----:B------:R-:W-:Y:S01]  /*0c20*/  @!P1 FFMA R15, R14, R15, R19 ;  /* 0x0000000f0e0f9223 */ /* 0x000fe20000000013 */
[----:B------:R-:W-:-:S04]  /*0c30*/  @!P1 FFMA R25, R2, R17, R25 ;  /* 0x0000001102199223 */ /* 0x000fc80000000019 */
[----:B------:R-:W-:Y:S01]  /*0c40*/  @!P1 STG.E desc[UR20][R10.64], R15 ;  /* 0x0000000f0a009986 */ /* 0x000fe2000c101914 */
[----:B------:R-:W-:-:S03]  /*0c50*/  @!P1 FFMA R17, R17, R16, R0 ;  /* 0x0000001011119223 */ /* 0x000fc60000000000 */
[----:B------:R0:W-:Y:S01]  /*0c60*/  @!P1 STG.E desc[UR20][R8.64], R25 ;  /* 0x0000001908009986 */ /* 0x0001e2000c101914 */
[----:B------:R-:W-:Y:S02]  /*0c70*/  IADD3 R2, P3, PT, R20, 0x10, RZ ;  /* 0x0000001014027810 */ /* 0x000fe40007f7e0ff */
[----:B------:R-:W-:Y:S01]  /*0c80*/  IADD3 R0, P4, PT, R22, 0x10, RZ ;  /* 0x0000001016007810 */ /* 0x000fe20007f9e0ff */
[----:B------:R1:W-:Y:S01]  /*0c90*/  @!P1 STG.E desc[UR20][R6.64], R17 ;  /* 0x0000001106009986 */ /* 0x0003e2000c101914 */
[----:B------:R-:W-:Y:S02]  /*0ca0*/  IADD3 R12, P1, PT, R12, 0x10, RZ ;  /* 0x000000100c0c7810 */ /* 0x000fe40007f3e0ff */
[----:B------:R-:W-:Y:S02]  /*0cb0*/  IADD3.X R23, PT, PT, RZ, R23, RZ, P4, !PT ;  /* 0x00000017ff177210 */ /* 0x000fe400027fe4ff */
[----:B------:R-:W-:Y:S02]  /*0cc0*/  IADD3.X R13, PT, PT, RZ, R13, RZ, P1, !PT ;  /* 0x0000000dff0d7210 */ /* 0x000fe40000ffe4ff */
[----:B0-----:R-:W-:Y:S01]  /*0cd0*/  IADD3.X R25, PT, PT, RZ, R21, RZ, P3, !PT ;  /* 0x00000015ff197210 */ /* 0x001fe20001ffe4ff */
[----:B------:R-:W-:Y:S06]  /*0ce0*/  BRA.U UP0, `(.L_x_1) ;  /* 0xfffffff500b47547 */ /* 0x000fec000b83ffff */
.L_x_0:
[----:B------:R-:W-:Y:S05]  /*0cf0*/  @!P0 EXIT ;  /* 0x000000000000894d */ /* 0x000fea0003800000 */
[----:B------:R-:W0:Y:S01]  /*0d00*/  LDC.64 R4, c[0x0][0x3b0] ;  /* 0x0000ec00ff047b82 */ /* 0x000e220000000a00 */
[----:B------:R-:W2:Y:S01]  /*0d10*/  LDCU.128 UR8, c[0x0][0x3c0] ;  /* 0x00007800ff0877ac */ /* 0x000ea20008000c00 */
[----:B------:R-:W3:Y:S06]  /*0d20*/  LDCU.64 UR14, c[0x0][0x3b8] ;  /* 0x00007700ff0e77ac */ /* 0x000eec0008000a00 */
[----:B------:R-:W4:Y:S01]  /*0d30*/  LDC.64 R12, c[0x0][0x3a0] ;  /* 0x0000e800ff0c7b82 */ /* 0x000f220000000a00 */
[----:B------:R-:W5:Y:S01]  /*0d40*/  LDCU.64 UR16, c[0x0][0x3d0] ;  /* 0x00007a00ff1077ac */ /* 0x000f620008000a00 */
[----:B------:R-:W-:-:S02]  /*0d50*/  UIMAD.WIDE.U32 UR12, UR4, 0x4, UR6 ;  /* 0x00000004040c78a5 */ /* 0x000fc4000f8e0006 */
[----:B------:R-:W-:-:S04]  /*0d60*/  UIADD3 UR18, UPT, UPT, -UR18, URZ, URZ ;  /* 0x000000ff12127290 */ /* 0x000fc8000fffe1ff */
[----:B------:R-:W0:Y:S01]  /*0d70*/  LDC.64 R14, c[0x0][0x3a8] ;  /* 0x0000ea00ff0e7b82 */ /* 0x000e220000000a00 */
[----:B--2---:R-:W-:Y:S02]  /*0d80*/  UIMAD.WIDE.U32 UR6, UR4, 0x4, UR10 ;  /* 0x00000004040678a5 */ /* 0x004fe4000f8e000a */
[----:B------:R-:W-:Y:S02]  /*0d90*/  UIMAD.WIDE.U32 UR8, UR4, 0x4, UR8 ;  /* 0x00000004040878a5 */ /* 0x000fe4000f8e0008 */
[----:B---3--:R-:W-:Y:S02]  /*0da0*/  UIMAD.WIDE.U32 UR10, UR4, 0x4, UR14 ;  /* 0x00000004040a78a5 */ /* 0x008fe4000f8e000e */
[----:B-----5:R-:W-:-:S12]  /*0db0*/  UIMAD.WIDE.U32 UR4, UR4, 0x4, UR16 ;  /* 0x00000004040478a5 */ /* 0x020fd8000f8e0010 */
.L_x_4:
[----:B------:R-:W-:Y:S02]  /*0dc0*/  MOV R23, UR13 ;  /* 0x0000000d00177c02 */ /* 0x000fe40008000f00 */
[----:B------:R-:W-:-:S05]  /*0dd0*/  MOV R22, UR12 ;  /* 0x0000000c00167c02 */ /* 0x000fca0008000f00 */
[----:B0-----:R-:W0:Y:S02]  /*0de0*/  LDG.E R23, desc[UR20][R22.64] ;  /* 0x0000001416177981 */ /* 0x001e24000c1e1900 */
[----:B0-----:R-:W-:-:S04]  /*0df0*/  IMAD.WIDE.U32 R18, R23, 0x4, R14 ;  /* 0x0000000417127825 */ /* 0x001fc800078e000e */
[C---:B-1--4-:R-:W-:Y:S02]  /*0e00*/  IMAD.WIDE.U32 R16, R23.reuse, 0x4, R12 ;  /* 0x0000000417107825 */ /* 0x052fe400078e000c */
[----:B------:R-:W2:Y:S02]  /*0e10*/  LDG.E R19, desc[UR20][R18.64] ;  /* 0x0000001412137981 */ /* 0x000ea4000c1e1900 */
[----:B------:R-:W-:Y:S02]  /*0e20*/  IMAD.WIDE.U32 R20, R23, 0x4, R4 ;  /* 0x0000000417147825 */ /* 0x000fe400078e0004 */
[----:B------:R-:W3:Y:S04]  /*0e30*/  LDG.E R16, desc[UR20][R16.64] ;  /* 0x0000001410107981 */ /* 0x000ee8000c1e1900 */
[----:B------:R-:W4:Y:S01]  /*0e40*/  LDG.E R20, desc[UR20][R20.64] ;  /* 0x0000001414147981 */ /* 0x000f22000c1e1900 */
[----:B------:R-:W-:Y:S01]  /*0e50*/  UIADD3 UR18, UPT, UPT, UR18, 0x1, URZ ;  /* 0x0000000112127890 */ /* 0x000fe2000fffe0ff */
[----:B------:R-:W-:Y:S01]  /*0e60*/  BSSY.RECONVERGENT B0, `(.L_x_2) ;  /* 0x0000021000007945 */ /* 0x000fe20003800200 */
[----:B--2---:R-:W-:Y:S01]  /*0e70*/  FADD R0, R24, -R19 ;  /* 0x8000001318007221 */ /* 0x004fe20000000000 */
[----:B---3--:R-:W-:-:S03]  /*0e80*/  FADD R2, R3, -R16 ;  /* 0x8000001003027221 */ /* 0x008fc60000000000 */
[----:B------:R-:W-:Y:S01]  /*0e90*/  FMUL R25, R0, R0 ;  /* 0x0000000000197220 */ /* 0x000fe20000400000 */
[----:B----4-:R-:W-:-:S03]  /*0ea0*/  FMUL R0, R20, R20 ;  /* 0x0000001414007220 */ /* 0x010fc60000400000 */
[----:B------:R-:W-:-:S05]  /*0eb0*/  FFMA R25, R2, R2, R25 ;  /* 0x0000000202197223 */ /* 0x000fca0000000019 */
[----:B------:R-:W-:-:S13]  /*0ec0*/  FSETP.GEU.AND P0, PT, R25, R0, PT ;  /* 0x000000001900720b */ /* 0x000fda0003f0e000 */
[----:B------:R-:W-:Y:S05]  /*0ed0*/  @P0 BRA `(.L_x_3) ;  /* 0x0000000000640947 */ /* 0x000fea0003800000 */
[----:B------:R-:W-:Y:S01]  /*0ee0*/  MOV R18, UR4 ;  /* 0x0000000400127c02 */ /* 0x000fe20008000f00 */
[----:B------:R-:W2:Y:S01]  /*0ef0*/  LDG.E R2, desc[UR20][R10.64] ;  /* 0x000000140a027981 */ /* 0x000ea2000c1e1900 */
[----:B------:R-:W-:Y:S02]  /*0f00*/  MOV R19, UR5 ;  /* 0x0000000500137c02 */ /* 0x000fe40008000f00 */
[----:B------:R-:W-:Y:S01]  /*0f10*/  MOV R21, UR9 ;  /* 0x0000000900157c02 */ /* 0x000fe20008000f00 */
[----:B------:R-:W3:Y:S01]  /*0f20*/  LDG.E R25, desc[UR20][R8.64] ;  /* 0x0000001408197981 */ /* 0x000ee2000c1e1900 */
[----:B------:R-:W-:Y:S02]  /*0f30*/  MOV R20, UR8 ;  /* 0x0000000800147c02 */ /* 0x000fe40008000f00 */
[----:B------:R-:W-:Y:S01]  /*0f40*/  MOV R23, UR7 ;  /* 0x0000000700177c02 */ /* 0x000fe20008000f00 */
[----:B------:R-:W4:Y:S01]  /*0f50*/  LDG.E R0, desc[UR20][R18.64] ;  /* 0x0000001412007981 */ /* 0x000f22000c1e1900 */
[----:B------:R-:W-:-:S02]  /*0f60*/  MOV R22, UR6 ;  /* 0x0000000600167c02 */ /* 0x000fc40008000f00 */
[----:B------:R-:W-:Y:S01]  /*0f70*/  MOV R17, UR11 ;  /* 0x0000000b00117c02 */ /* 0x000fe20008000f00 */
[----:B------:R-:W5:Y:S01]  /*0f80*/  LDG.E R21, desc[UR20][R20.64] ;  /* 0x0000001414157981 */ /* 0x000f62000c1e1900 */
[----:B------:R-:W-:-:S03]  /*0f90*/  MOV R16, UR10 ;  /* 0x0000000a00107c02 */ /* 0x000fc60008000f00 */
[----:B------:R-:W3:Y:S04]  /*0fa0*/  LDG.E R23, desc[UR20][R22.64] ;  /* 0x0000001416177981 */ /* 0x000ee8000c1e1900 */
[----:B------:R-:W3:Y:S04]  /*0fb0*/  LDG.E R17, desc[UR20][R16.64] ;  /* 0x0000001410117981 */ /* 0x000ee8000c1e1900 */
[----:B------:R-:W3:Y:S01]  /*0fc0*/  LDG.E R26, desc[UR20][R6.64] ;  /* 0x00000014061a7981 */ /* 0x000ee2000c1e1900 */
[----:B----4-:R-:W-:-:S04]  /*0fd0*/  FADD R19, -R0, 1 ;  /* 0x3f80000000137421 */ /* 0x010fc80000000100 */
[----:B--2---:R-:W-:Y:S01]  /*0fe0*/  FMUL R27, R2, R19 ;  /* 0x00000013021b7220 */ /* 0x004fe20000400000 */
[C---:B-----5:R-:W-:Y:S01]  /*0ff0*/  FMUL R2, R0.reuse, R21 ;  /* 0x0000001500027220 */ /* 0x060fe20000400000 */
[----:B---3--:R-:W-:-:S03]  /*1000*/  FMUL R29, R0, R23 ;  /* 0x00000017001d7220 */ /* 0x008fc60000400000 */
[----:B------:R-:W-:Y:S01]  /*1010*/  FFMA R25, R25, R19, R2 ;  /* 0x0000001319197223 */ /* 0x000fe20000000002 */
[----:B------:R-:W-:Y:S01]  /*1020*/  FFMA R27, R0, R17, R27 ;  /* 0x00000011001b7223 */ /* 0x000fe2000000001b */
[----:B------:R-:W-:-:S04]  /*1030*/  FFMA R29, R26, R19, R29 ;  /* 0x000000131a1d7223 */ /* 0x000fc8000000001d */
[----:B------:R0:W-:Y:S04]  /*1040*/  STG.E desc[UR20][R10.64], R27 ;  /* 0x0000001b0a007986 */ /* 0x0001e8000c101914 */
[----:B------:R0:W-:Y:S04]  /*1050*/  STG.E desc[UR20][R8.64], R25 ;  /* 0x0000001908007986 */ /* 0x0001e8000c101914 */
[----:B------:R0:W-:Y:S02]  /*1060*/  STG.E desc[UR20][R6.64], R29 ;  /* 0x0000001d06007986 */ /* 0x0001e4000c101914 */
.L_x_3:
[----:B------:R-:W-:Y:S05]  /*1070*/  BSYNC.RECONVERGENT B0 ;  /* 0x0000000000007941 */ /* 0x000fea0003800200 */
.L_x_2:
[----:B------:R-:W-:Y:S02]  /*1080*/  UIADD3 UR6, UP0, UPT, UR6, 0x4, URZ ;  /* 0x0000000406067890 */ /* 0x000fe4000ff1e0ff */
[----:B------:R-:W-:Y:S02]  /*1090*/  UIADD3 UR8, UP1, UPT, UR8, 0x4, URZ ;  /* 0x0000000408087890 */ /* 0x000fe4000ff3e0ff */
[----:B------:R-:W-:Y:S02]  /*10a0*/  UIADD3.X UR7, UPT, UPT, URZ, UR7, URZ, UP0, !UPT ;  /* 0x00000007ff077290 */ /* 0x000fe400087fe4ff */
[----:B------:R-:W-:Y:S02]  /*10b0*/  UISETP.NE.AND UP0, UPT, UR18, URZ, UPT ;  /* 0x000000ff1200728c */ /* 0x000fe4000bf05270 */
[----:B------:R-:W-:Y:S02]  /*10c0*/  UIADD3 UR10, UP2, UPT, UR10, 0x4, URZ ;  /* 0x000000040a0a7890 */ /* 0x000fe4000ff5e0ff */
[----:B------:R-:W-:-:S02]  /*10d0*/  UIADD3 UR4, UP3, UPT, UR4, 0x4, URZ ;  /* 0x0000000404047890 */ /* 0x000fc4000ff7e0ff */
[----:B------:R-:W-:Y:S02]  /*10e0*/  UIADD3 UR12, UP4, UPT, UR12, 0x4, URZ ;  /* 0x000000040c0c7890 */ /* 0x000fe4000ff9e0ff */
[----:B------:R-:W-:Y:S02]  /*10f0*/  UIADD3.X UR9, UPT, UPT, URZ, UR9, URZ, UP1, !UPT ;  /* 0x00000009ff097290 */ /* 0x000fe40008ffe4ff */
[----:B------:R-:W-:Y:S02]  /*1100*/  UIADD3.X UR11, UPT, UPT, URZ, UR11, URZ, UP2, !UPT ;  /* 0x0000000bff0b7290 */ /* 0x000fe400097fe4ff */
[----:B------:R-:W-:Y:S02]  /*1110*/  UIADD3.X UR5, UPT, UPT, URZ, UR5, URZ, UP3, !UPT ;  /* 0x00000005ff057290 */ /* 0x000fe40009ffe4ff */
[----:B------:R-:W-:Y:S01]  /*1120*/  UIADD3.X UR13, UPT, UPT, URZ, UR13, URZ, UP4, !UPT ;  /* 0x0000000dff0d7290 */ /* 0x000fe2000a7fe4ff */
[----:B------:R-:W-:Y:S11]  /*1130*/  BRA.U UP0, `(.L_x_4) ;  /* 0xfffffffd00207547 */ /* 0x000ff6000b83ffff */
[----:B------:R-:W-:Y:S05]  /*1140*/  EXIT ;  /* 0x000000000000794d */ /* 0x000fea0003800000 */
.L_x_5:
[----:B------:R-:W-:-:S00]  /*1150*/  BRA `(.L_x_5) ;  /* 0xfffffffc00fc7947 */ /* 0x000fc0000383ffff */
[----:B------:R-:W-:-:S00]  /*1160*/  NOP ;  /* 0x0000000000007918 */ /* 0x000fc00000000000 */
        /* <DEDUP_REMOVED lines=9> */
.L_x_15:


//--------------------- .text._ZN11circles_gpu14compact_streamEPjS0_ --------------------------
	.section	.text._ZN11circles_gpu14compact_streamEPjS0_,"ax",@progbits
	.align	128
        .global         _ZN11circles_gpu14compact_streamEPjS0_
        .type           _ZN11circles_gpu14compact_streamEPjS0_,@function
        .size           _ZN11circles_gpu14compact_streamEPjS0_,(.L_x_16 - _ZN11circles_gpu14compact_streamEPjS0_)
        .other          _ZN11circles_gpu14compact_streamEPjS0_,@"STO_CUDA_ENTRY STV_DEFAULT"
_ZN11circles_gpu14compact_streamEPjS0_:
.text._ZN11circles_gpu14compact_streamEPjS0_:
[----:B------:R-:W-:Y:S01]  /*0000*/  LDC R1, c[0x0][0x37c] ;  /* 0x0000df00ff017b82 */ /* 0x000fe20000000800 */
[----:B------:R-:W0:Y:S07]  /*0010*/  S2R R0, SR_TID.X ;  /* 0x0000000000007919 */ /* 0x000e2e0000002100 */
[----:B------:R-:W0:Y:S08]  /*0020*/  S2UR UR4, SR_CTAID.X ;  /* 0x00000000000479c3 */ /* 0x000e300000002500 */
[----:B------:R-:W0:Y:S02]  /*0030*/  LDC R5, c[0x0][0x360] ;  /* 0x0000d800ff057b82 */ /* 0x000e240000000800 */
[----:B0-----:R-:W-:Y:S01]  /*0040*/  IMAD R5, R5, UR4, R0 ;  /* 0x0000000405057c24 */ /* 0x001fe2000f8e0200 */
[----:B------:R-:W0:Y:S04]  /*0050*/  LDCU.64 UR4, c[0x0][0x358] ;  /* 0x00006b00ff0477ac */ /* 0x000e280008000a00 */
[----:B------:R-:W-:-:S13]  /*0060*/  ISETP.NE.AND P0, PT, R5, RZ, PT ;  /* 0x000000ff0500720c */ /* 0x000fda0003f05270 */
[----:B------:R-:W-:Y:S05]  /*0070*/  @P0 BRA `(.L_x_6) ;  /* 0x00000000001c0947 */ /* 0x000fea0003800000 */
[----:B------:R-:W0:Y:S02]  /*0080*/  LDC.64 R2, c[0x0][0x380] ;  /* 0x0000e000ff027b82 */ /* 0x000e240000000a00 */
[----:B0-----:R-:W2:Y:S06]  /*0090*/  LDG.E R2, desc[UR4][R2.64] ;  /* 0x0000000402027981 */ /* 0x001eac000c1e1900 */
[----:B------:R-:W0:Y:S01]  /*00a0*/  LDC.64 R4, c[0x0][0x388] ;  /* 0x0000e200ff047b82 */ /* 0x000e220000000a00 */
[----:B--2---:R-:W-:-:S04]  /*00b0*/  ISETP.NE.AND P0, PT, R2, RZ, PT ;  /* 0x000000ff0200720c */ /* 0x004fc80003f05270 */
[----:B------:R-:W-:-:S05]  /*00c0*/  SEL R7, RZ, 0x1, !P0 ;  /* 0x00000001ff077807 */ /* 0x000fca0004000000 */
[----:B0-----:R-:W-:Y:S01]  /*00d0*/  STG.E desc[UR4][R4.64], R7 ;  /* 0x0000000704007986 */ /* 0x001fe2000c101904 */
[----:B------:R-:W-:Y:S05]  /*00e0*/  EXIT ;  /* 0x000000000000794d */ /* 0x000fea0003800000 */
.L_x_6:
[----:B------:R-:W1:Y:S02]  /*00f0*/  LDC.64 R2, c[0x0][0x380] ;  /* 0x0000e000ff027b82 */ /* 0x000e640000000a00 */
[----:B-1----:R-:W-:-:S05]  /*0100*/  IMAD.WIDE R2, R5, 0x4, R2 ;  /* 0x0000000405027825 */ /* 0x002fca00078e0202 */
[----:B0-----:R-:W2:Y:S04]  /*0110*/  LDG.E R7, desc[UR4][R2.64] ;  /* 0x0000000402077981 */ /* 0x001ea8000c1e1900 */
[----:B------:R-:W2:Y:S02]  /*0120*/  LDG.E R0, desc[UR4][R2.64+-0x4] ;  /* 0xfffffc0402007981 */ /* 0x000ea4000c1e1900 */
[----:B--2---:R-:W-:-:S13]  /*0130*/  ISETP.NE.AND P0, PT, R7, R0, PT ;  /* 0x000000000700720c */ /* 0x004fda0003f05270 */
[----:B------:R-:W-:Y:S05]  /*0140*/  @!P0 EXIT ;  /* 0x000000000000894d */ /* 0x000fea0003800000 */
[----:B------:R-:W0:Y:S02]  /*0150*/  LDC.64 R2, c[0x0][0x388] ;  /* 0x0000e200ff027b82 */ /* 0x000e240000000a00 */
[----:B0-----:R-:W-:-:S05]  /*0160*/  IMAD.WIDE R2, R5, 0x4, R2 ;  /* 0x0000000405027825 */ /* 0x001fca00078e0202 */
[----:B------:R-:W-:Y:S01]  /*0170*/  STG.E desc[UR4][R2.64], R7 ;  /* 0x0000000702007986 */ /* 0x000fe2000c101904 */
[----:B------:R-:W-:Y:S05]  /*0180*/  EXIT ;  /* 0x000000000000794d */ /* 0x000fea0003800000 */
.L_x_7:
        /* <DEDUP_REMOVED lines=15> */
.L_x_16:


//--------------------- .text._ZN11circles_gpu13tile_coverageEiiiPKfS1_S1_Ph --------------------------
	.section	.text._ZN11circles_gpu13tile_coverageEiiiPKfS1_S1_Ph,"ax",@progbits
	.align	128
        .global         _ZN11circles_gpu13tile_coverageEiiiPKfS1_S1_Ph
        .type           _ZN11circles_gpu13tile_coverageEiiiPKfS1_S1_Ph,@function
        .size           _ZN11circles_gpu13tile_coverageEiiiPKfS1_S1_Ph,(.L_x_17 - _ZN11circles_gpu13tile_coverageEiiiPKfS1_S1_Ph)
        .other          _ZN11circles_gpu13tile_coverageEiiiPKfS1_S1_Ph,@"STO_CUDA_ENTRY STV_DEFAULT"
_ZN11circles_gpu13tile_coverageEiiiPKfS1_S1_Ph:
.text._ZN11circles_gpu13tile_coverageEiiiPKfS1_S1_Ph:
[----:B------:R-:W-:Y:S01]  /*0000*/  LDC R1, c[0x0][0x37c] ;  /* 0x0000df00ff017b82 */ /* 0x000fe20000000800 */
[----:B------:R-:W0:Y:S07]  /*0010*/  S2R R9, SR_TID.X ;  /* 0x0000000000097919 */ /* 0x000e2e0000002100 */
[----:B------:R-:W0:Y:S01]  /*0020*/  S2UR UR4, SR_CTAID.X ;  /* 0x00000000000479c3 */ /* 0x000e220000002500 */
[----:B------:R-:W1:Y:S01]  /*0030*/  LDCU.64 UR8, c[0x0][0x358] ;  /* 0x00006b00ff0877ac */ /* 0x000e620008000a00 */
[----:B------:R-:W2:Y:S06]  /*0040*/  LDCU UR6, c[0x0][0x380] ;  /* 0x00007000ff0677ac */ /* 0x000eac0008000800 */
[----:B------:R-:W0:Y:S01]  /*0050*/  LDC R0, c[0x0][0x360] ;  /* 0x0000d800ff007b82 */ /* 0x000e220000000800 */
[----:B------:R-:W3:Y:S07]  /*0060*/  LDCU UR5, c[0x0][0x384] ;  /* 0x00007080ff0577ac */ /* 0x000eee0008000800 */
[----:B------:R-:W4:Y:S08]  /*0070*/  LDC.64 R4, c[0x0][0x398] ;  /* 0x0000e600ff047b82 */ /* 0x000f300000000a00 */
[----:B------:R-:W5:Y:S08]  /*0080*/  LDC.64 R6, c[0x0][0x3a0] ;  /* 0x0000e800ff067b82 */ /* 0x000f700000000a00 */
[----:B------:R-:W2:Y:S01]  /*0090*/  LDC.64 R2, c[0x0][0x390] ;  /* 0x0000e400ff027b82 */ /* 0x000ea20000000a00 */
[----:B0-----:R-:W-:-:S04]  /*00a0*/  IMAD R0, R0, UR4, R9 ;  /* 0x0000000400007c24 */ /* 0x001fc8000f8e0209 */
[----:B----4-:R-:W-:-:S06]  /*00b0*/  IMAD.WIDE R4, R0, 0x4, R4 ;  /* 0x0000000400047825 */ /* 0x010fcc00078e0204 */
[----:B-1----:R-:W4:Y:S01]  /*00c0*/  LDG.E R4, desc[UR8][R4.64] ;  /* 0x0000000804047981 */ /* 0x002f22000c1e1900 */
[----:B-----5:R-:W-:-:S06]  /*00d0*/  IMAD.WIDE R6, R0, 0x4, R6 ;  /* 0x0000000400067825 */ /* 0x020fcc00078e0206 */
[----:B------:R-:W4:Y:S01]  /*00e0*/  LDG.E R7, desc[UR8][R6.64] ;  /* 0x0000000806077981 */ /* 0x000f22000c1e1900 */
[----:B--2---:R-:W-:-:S06]  /*00f0*/  IMAD.WIDE R2, R0, 0x4, R2 ;  /* 0x0000000400027825 */ /* 0x004fcc00078e0202 */
[----:B------:R0:W2:Y:S01]  /*0100*/  LDG.E R2, desc[UR8][R2.64] ;  /* 0x0000000802027981 */ /* 0x0000a2000c1e1900 */
[----:B------:R-:W-:Y:S02]  /*0110*/  UIADD3 UR7, UPT, UPT, UR6, -0x1, URZ ;  /* 0xffffffff06077890 */ /* 0x000fe4000fffe0ff */
[----:B---3--:R-:W-:Y:S02]  /*0120*/  UIADD3 UR5, UPT, UPT, UR5, -0x1, URZ ;  /* 0xffffffff05057890 */ /* 0x008fe4000fffe0ff */
[----:B------:R-:W-:Y:S02]  /*0130*/  USHF.R.S32.HI UR4, URZ, 0x1f, UR6 ;  /* 0x0000001fff047899 */ /* 0x000fe40008011406 */
[----:B------:R-:W-:Y:S02]  /*0140*/  I2FP.F32.S32 R8, UR7 ;  /* 0x0000000700087c45 */ /* 0x000fe40008201400 */
[----:B------:R-:W-:Y:S01]  /*0150*/  ULEA.HI UR4, UR4, UR6, URZ, 0x5 ;  /* 0x0000000604047291 */ /* 0x000fe2000f8f28ff */
[----:B0-----:R-:W-:-:S03]  /*0160*/  I2FP.F32.S32 R3, UR5 ;  /* 0x0000000500037c45 */ /* 0x001fc60008201400 */
[----:B------:R-:W-:Y:S01]  /*0170*/  USHF.R.S32.HI UR4, URZ, 0x5, UR4 ;  /* 0x00000005ff047899 */ /* 0x000fe20008011404 */
[----:B------:R-:W-:Y:S02]  /*0180*/  SHF.R.S32.HI R15, RZ, 0x1f, R0 ;  /* 0x0000001fff0f7819 */ /* 0x000fe40000011400 */
[C---:B----4-:R-:W-:Y:S01]  /*0190*/  FSETP.GT.AND P0, PT, R4.reuse, R7, PT ;  /* 0x000000070400720b */ /* 0x050fe20003f04000 */
[----:B------:R-:W-:-:S03]  /*01a0*/  FADD R6, R4, R7 ;  /* 0x0000000704067221 */ /* 0x000fc60000000000 */
[C---:B--2---:R-:W-:Y:S01]  /*01b0*/  FSETP.LEU.OR P3, PT, R2.reuse, R7, !P0 ;  /* 0x000000070200720b */ /* 0x044fe2000476b400 */
[----:B------:R-:W-:Y:S01]  /*01c0*/  FADD R5, R2, R7 ;  /* 0x0000000702057221 */ /* 0x000fe20000000000 */
[----:B------:R-:W-:-:S04]  /*01d0*/  FSETP.GEU.AND P1, PT, R6, R3, PT ;  /* 0x000000030600720b */ /* 0x000fc80003f2e000 */
[----:B------:R-:W-:Y:S01]  /*01e0*/  FSETP.GEU.OR P0, PT, R5, R8, !P0 ;  /* 0x000000080500720b */ /* 0x000fe2000470e400 */
[C-C-:B------:R-:W-:Y:S01]  /*01f0*/  FADD R3, R2.reuse, -R7.reuse ;  /* 0x8000000702037221 */ /* 0x140fe20000000000 */
[----:B------:R-:W-:Y:S01]  /*0200*/  FSETP.LEU.OR P2, PT, R2, R7, P1 ;  /* 0x000000070200720b */ /* 0x000fe20000f4b400 */
[----:B------:R-:W-:-:S04]  /*0210*/  FADD R4, R4, -R7 ;  /* 0x8000000704047221 */ /* 0x000fc80000000000 */
[----:B------:R-:W-:Y:S01]  /*0220*/  @!P3 I2FP.F32.S32 R9, UR4 ;  /* 0x000000040009bc45 */ /* 0x000fe20008201400 */
[----:B------:R-:W-:Y:S01]  /*0230*/  @!P3 FMUL R2, R3, 0.03125 ;  /* 0x3d0000000302b820 */ /* 0x000fe20000400000 */
[----:B------:R-:W-:-:S03]  /*0240*/  FSETP.GEU.OR P1, PT, R5, R8, P1 ;  /* 0x000000080500720b */ /* 0x000fc60000f2e400 */
[----:B------:R-:W-:Y:S01]  /*0250*/  @!P3 FMUL R9, R2, R9 ;  /* 0x000000090209b220 */ /* 0x000fe20000400000 */
[----:B------:R-:W-:Y:S01]  /*0260*/  @!P0 I2FP.F32.S32 R7, UR4 ;  /* 0x0000000400078c45 */ /* 0x000fe20008201400 */
[----:B------:R-:W-:Y:S01]  /*0270*/  @!P0 FMUL R2, R5, 0.03125 ;  /* 0x3d00000005028820 */ /* 0x000fe20000400000 */
[----:B------:R-:W-:-:S03]  /*0280*/  @!P2 FMUL R3, R3, 0.03125 ;  /* 0x3d0000000303a820 */ /* 0x000fc60000400000 */
[----:B------:R-:W-:Y:S01]  /*0290*/  @!P0 FMUL R7, R7, R2 ;  /* 0x0000000207078220 */ /* 0x000fe20000400000 */
[----:B------:R-:W-:Y:S01]  /*02a0*/  @!P2 I2FP.F32.S32 R2, UR4 ;  /* 0x000000040002ac45 */ /* 0x000fe20008201400 */
[C---:B------:R-:W-:Y:S02]  /*02b0*/  @!P3 FFMA R9, R4.reuse, 0.03125, R9 ;  /* 0x3d0000000409b823 */ /* 0x040fe40000000009 */
[----:B------:R-:W-:Y:S02]  /*02c0*/  @!P1 FMUL R5, R5, 0.03125 ;  /* 0x3d00000005059820 */ /* 0x000fe40000400000 */
[----:B------:R-:W-:Y:S01]  /*02d0*/  @!P2 FMUL R3, R3, R2 ;  /* 0x000000020303a220 */ /* 0x000fe20000400000 */
[----:B------:R-:W-:Y:S01]  /*02e0*/  @!P1 I2FP.F32.S32 R2, UR4 ;  /* 0x0000000400029c45 */ /* 0x000fe20008201400 */
[----:B------:R-:W0:Y:S01]  /*02f0*/  @!P3 F2I.TRUNC.NTZ R9, R9 ;  /* 0x000000090009b305 */ /* 0x000e22000020f100 */
[C---:B------:R-:W-:Y:S01]  /*0300*/  @!P0 FFMA R7, R4.reuse, 0.03125, R7 ;  /* 0x3d00000004078823 */ /* 0x040fe20000000007 */
[----:B------:R-:W-:Y:S01]  /*0310*/  @!P2 FFMA R12, R4, 0.03125, R3 ;  /* 0x3d000000040ca823 */ /* 0x000fe20000000003 */
[----:B------:R-:W1:Y:S01]  /*0320*/  LDCU.64 UR4, c[0x0][0x3a8] ;  /* 0x00007500ff0477ac */ /* 0x000e620008000a00 */
[----:B------:R-:W-:-:S04]  /*0330*/  @!P1 FMUL R5, R2, R5 ;  /* 0x0000000502059220 */ /* 0x000fc80000400000 */
[----:B------:R-:W-:Y:S01]  /*0340*/  @!P1 FFMA R10, R6, 0.03125, R5 ;  /* 0x3d000000060a9823 */ /* 0x000fe20000000005 */
[----:B------:R-:W2:Y:S08]  /*0350*/  @!P0 F2I.TRUNC.NTZ R11, R7 ;  /* 0x00000007000b8305 */ /* 0x000eb0000020f100 */
[----:B------:R-:W3:Y:S08]  /*0360*/  @!P2 F2I.TRUNC.NTZ R17, R12 ;  /* 0x0000000c0011a305 */ /* 0x000ef0000020f100 */
[----:B------:R4:W5:Y:S01]  /*0370*/  @!P1 F2I.TRUNC.NTZ R13, R10 ;  /* 0x0000000a000d9305 */ /* 0x000962000020f100 */
[----:B------:R-:W-:Y:S01]  /*0380*/  IMAD.MOV.U32 R2, RZ, RZ, -0x1 ;  /* 0xffffffffff027424 */ /* 0x000fe200078e00ff */
[----:B0-----:R-:W-:Y:S01]  /*0390*/  @!P3 MOV R2, R9 ;  /* 0x000000090002b202 */ /* 0x001fe20000000f00 */
[----:B------:R-:W-:Y:S01]  /*03a0*/  IMAD.MOV.U32 R3, RZ, RZ, -0x1 ;  /* 0xffffffffff037424 */ /* 0x000fe200078e00ff */
[----:B------:R-:W-:Y:S01]  /*03b0*/  @!P3 SHF.R.S32.HI R3, RZ, 0x1f, R9 ;  /* 0x0000001fff03b819 */ /* 0x000fe20000011409 */
[----:B------:R-:W-:Y:S01]  /*03c0*/  IMAD.MOV.U32 R4, RZ, RZ, -0x1 ;  /* 0xffffffffff047424 */ /* 0x000fe200078e00ff */
[----:B------:R-:W-:Y:S01]  /*03d0*/  MOV R6, 0xffffffff ;  /* 0xffffffff00067802 */ /* 0x000fe20000000f00 */
[----:B----4-:R-:W-:-:S02]  /*03e0*/  HFMA2 R10, -RZ, RZ, 0, 5.9604644775390625e-08 ;  /* 0x00000001ff0a7431 */ /* 0x010fc400000001ff */
[----:B------:R-:W-:Y:S01]  /*03f0*/  IMAD.MOV.U32 R8, RZ, RZ, -0x1 ;  /* 0xffffffffff087424 */ /* 0x000fe200078e00ff */
[----:B-1----:R-:W-:Y:S01]  /*0400*/  IADD3 R2, P3, P4, R2, UR4, R0 ;  /* 0x0000000402027c10 */ /* 0x002fe2000fc7e000 */
[----:B--2---:R-:W-:Y:S01]  /*0410*/  @!P0 IMAD.MOV.U32 R6, RZ, RZ, R11 ;  /* 0x000000ffff068224 */ /* 0x004fe200078e000b */
[----:B---3--:R-:W-:Y:S01]  /*0420*/  @!P2 MOV R4, R17 ;  /* 0x000000110004a202 */ /* 0x008fe20000000f00 */
[----:B------:R-:W-:Y:S01]  /*0430*/  IMAD.MOV.U32 R7, RZ, RZ, -0x1 ;  /* 0xffffffffff077424 */ /* 0x000fe200078e00ff */
[----:B------:R-:W-:Y:S01]  /*0440*/  MOV R9, 0xffffffff ;  /* 0xffffffff00097802 */ /* 0x000fe20000000f00 */
[----:B-----5:R-:W-:Y:S01]  /*0450*/  @!P1 IMAD.MOV.U32 R8, RZ, RZ, R13 ;  /* 0x000000ffff089224 */ /* 0x020fe200078e000d */
[----:B------:R-:W-:Y:S01]  /*0460*/  @!P0 SHF.R.S32.HI R7, RZ, 0x1f, R11 ;  /* 0x0000001fff078819 */ /* 0x000fe2000001140b */
[----:B------:R-:W-:Y:S01]  /*0470*/  IMAD.MOV.U32 R5, RZ, RZ, -0x1 ;  /* 0xffffffffff057424 */ /* 0x000fe200078e00ff */
[----:B------:R-:W-:Y:S02]  /*0480*/  @!P1 SHF.R.S32.HI R9, RZ, 0x1f, R13 ;  /* 0x0000001fff099819 */ /* 0x000fe4000001140d */
[----:B------:R-:W-:-:S02]  /*0490*/  @!P2 SHF.R.S32.HI R5, RZ, 0x1f, R17 ;  /* 0x0000001fff05a819 */ /* 0x000fc40000011411 */
[--C-:B------:R-:W-:Y:S02]  /*04a0*/  IADD3.X R3, PT, PT, R3, UR5, R15.reuse, P3, P4 ;  /* 0x0000000503037c10 */ /* 0x100fe40009fe840f */
[--C-:B------:R-:W-:Y:S02]  /*04b0*/  IADD3 R4, P0, P1, R4, UR4, R0.reuse ;  /* 0x0000000404047c10 */ /* 0x100fe4000f91e000 */
[--C-:B------:R-:W-:Y:S02]  /*04c0*/  IADD3 R6, P2, P3, R6, UR4, R0.reuse ;  /* 0x0000000406067c10 */ /* 0x100fe4000fb5e000 */
[--C-:B------:R-:W-:Y:S02]  /*04d0*/  IADD3 R8, P4, P5, R8, UR4, R0.reuse ;  /* 0x0000000408087c10 */ /* 0x100fe4000fd9e000 */
[----:B------:R-:W-:Y:S02]  /*04e0*/  PRMT R0, R10, 0x7610, R0 ;  /* 0x000076100a007816 */ /* 0x000fe40000000000 */
[----:B------:R-:W-:-:S02]  /*04f0*/  IADD3.X R5, PT, PT, R5, UR5, R15, P0, P1 ;  /* 0x0000000505057c10 */ /* 0x000fc400087e240f */
[--C-:B------:R-:W-:Y:S02]  /*0500*/  IADD3.X R7, PT, PT, R7, UR5, R15.reuse, P2, P3 ;  /* 0x0000000507077c10 */ /* 0x100fe400097e640f */
[----:B------:R-:W-:Y:S01]  /*0510*/  IADD3.X R9, PT, PT, R9, UR5, R15, P4, P5 ;  /* 0x0000000509097c10 */ /* 0x000fe2000a7ea40f */
[----:B------:R-:W-:Y:S04]  /*0520*/  STG.E.U8 desc[UR8][R2.64], R0 ;  /* 0x0000000002007986 */ /* 0x000fe8000c101108 */
[----:B------:R-:W-:Y:S04]  /*0530*/  STG.E.U8 desc[UR8][R4.64], R0 ;  /* 0x0000000004007986 */ /* 0x000fe8000c101108 */
[----:B------:R-:W-:Y:S04]  /*0540*/  STG.E.U8 desc[UR8][R6.64], R0 ;  /* 0x0000000006007986 */ /* 0x000fe8000c101108 */
[----:B------:R-:W-:Y:S01]  /*0550*/  STG.E.U8 desc[UR8][R8.64], R0 ;  /* 0x0000000008007986 */ /* 0x000fe2000c101108 */
[----:B------:R-:W-:Y:S05]  /*0560*/  EXIT ;  /* 0x000000000000794d */ /* 0x000fea0003800000 */
.L_x_8:
        /* <DEDUP_REMOVED lines=9> */
.L_x_17:


//--------------------- .text._ZN11circles_gpu21initialize_backgroundEiiPfS0_S0_ --------------------------
	.section	.text._ZN11circles_gpu21initialize_backgroundEiiPfS0_S0_,"ax",@progbits
	.align	128
        .global         _ZN11circles_gpu21initialize_backgroundEiiPfS0_S0_
        .type           _ZN11circles_gpu21initialize_backgroundEiiPfS0_S0_,@function
        .size           _ZN11circles_gpu21initialize_backgroundEiiPfS0_S0_,(.L_x_18 - _ZN11circles_gpu21initialize_backgroundEiiPfS0_S0_)
        .other          _ZN11circles_gpu21initialize_backgroundEiiPfS0_S0_,@"STO_CUDA_ENTRY STV_DEFAULT"
_ZN11circles_gpu21initialize_backgroundEiiPfS0_S0_:
.text._ZN11circles_gpu21initialize_backgroundEiiPfS0_S0_:
[----:B------:R-:W-:Y:S01]  /*0000*/  LDC R1, c[0x0][0x37c] ;  /* 0x0000df00ff017b82 */ /* 0x000fe20000000800 */
[----:B------:R-:W0:Y:S07]  /*0010*/  S2R R3, SR_TID.Y ;  /* 0x0000000000037919 */ /* 0x000e2e0000002200 */
[----:B------:R-:W0:Y:S01]  /*0020*/  S2UR UR4, SR_CTAID.Y ;  /* 0x00000000000479c3 */ /* 0x000e220000002600 */
[----:B------:R-:W1:Y:S01]  /*0030*/  LDCU.64 UR6, c[0x0][0x380] ;  /* 0x00007000ff0677ac */ /* 0x000e620008000a00 */
[----:B------:R-:W2:Y:S06]  /*0040*/  S2R R5, SR_TID.X ;  /* 0x0000000000057919 */ /* 0x000eac0000002100 */
[----:B------:R-:W0:Y:S08]  /*0050*/  LDC R0, c[0x0][0x364] ;  /* 0x0000d900ff007b82 */ /* 0x000e300000000800 */
[----:B------:R-:W2:Y:S08]  /*0060*/  S2UR UR5, SR_CTAID.X ;  /* 0x00000000000579c3 */ /* 0x000eb00000002500 */
[----:B------:R-:W2:Y:S01]  /*0070*/  LDC R2, c[0x0][0x360] ;  /* 0x0000d800ff027b82 */ /* 0x000ea20000000800 */
[----:B0-----:R-:W-:Y:S01]  /*0080*/  IMAD R0, R0, UR4, R3 ;  /* 0x0000000400007c24 */ /* 0x001fe2000f8e0203 */
[----:B-1----:R-:W-:Y:S01]  /*0090*/  UIMAD UR4, UR6, UR7, URZ ;  /* 0x00000007060472a4 */ /* 0x002fe2000f8e02ff */
[----:B--2---:R-:W-:-:S04]  /*00a0*/  IMAD R3, R2, UR5, R5 ;  /* 0x0000000502037c24 */ /* 0x004fc8000f8e0205 */
[----:B------:R-:W-:-:S05]  /*00b0*/  IMAD R9, R0, UR6, R3 ;  /* 0x0000000600097c24 */ /* 0x000fca000f8e0203 */
[----:B------:R-:W-:-:S13]  /*00c0*/  ISETP.GE.AND P0, PT, R9, UR4, PT ;  /* 0x0000000409007c0c */ /* 0x000fda000bf06270 */
[----:B------:R-:W-:Y:S05]  /*00d0*/  @P0 EXIT ;  /* 0x000000000000094d */ /* 0x000fea0003800000 */
[----:B------:R-:W0:Y:S01]  /*00e0*/  LDC.64 R2, c[0x0][0x388] ;  /* 0x0000e200ff027b82 */ /* 0x000e220000000a00 */
[----:B------:R-:W1:Y:S01]  /*00f0*/  LDCU.64 UR4, c[0x0][0x358] ;  /* 0x00006b00ff0477ac */ /* 0x000e620008000a00 */
[----:B------:R-:W-:-:S06]  /*0100*/  HFMA2 R11, -RZ, RZ, 1.875, 0 ;  /* 0x3f800000ff0b7431 */ /* 0x000fcc00000001ff */
[----:B------:R-:W2:Y:S08]  /*0110*/  LDC.64 R4, c[0x0][0x390] ;  /* 0x0000e400ff047b82 */ /* 0x000eb00000000a00 */
[----:B------:R-:W3:Y:S01]  /*0120*/  LDC.64 R6, c[0x0][0x398] ;  /* 0x0000e600ff067b82 */ /* 0x000ee20000000a00 */
[----:B0-----:R-:W-:-:S05]  /*0130*/  IMAD.WIDE R2, R9, 0x4, R2 ;  /* 0x0000000409027825 */ /* 0x001fca00078e0202 */
[----:B-1----:R-:W-:Y:S01]  /*0140*/  STG.E desc[UR4][R2.64], R11 ;  /* 0x0000000b02007986 */ /* 0x002fe2000c101904 */
[----:B--2---:R-:W-:-:S05]  /*0150*/  IMAD.WIDE R4, R9, 0x4, R4 ;  /* 0x0000000409047825 */ /* 0x004fca00078e0204 */
[----:B------:R-:W-:Y:S01]  /*0160*/  STG.E desc[UR4][R4.64], R11 ;  /* 0x0000000b04007986 */ /* 0x000fe2000c101904 */
[----:B---3--:R-:W-:-:S05]  /*0170*/  IMAD.WIDE R6, R9, 0x4, R6 ;  /* 0x0000000409067825 */ /* 0x008fca00078e0206 */
[----:B------:R-:W-:Y:S01]  /*0180*/  STG.E desc[UR4][R6.64], R11 ;  /* 0x0000000b06007986 */ /* 0x000fe2000c101904 */
[----:B------:R-:W-:Y:S05]  /*0190*/  EXIT ;  /* 0x000000000000794d */ /* 0x000fea0003800000 */
.L_x_9:
        /* <DEDUP_REMOVED lines=14> */
.L_x_18:


//--------------------- .text._ZN11circles_gpu9fill_dataEPhPj --------------------------
	.section	.text._ZN11circles_gpu9fill_dataEPhPj,"ax",@progbits
	.align	128
        .global         _ZN11circles_gpu9fill_dataEPhPj
        .type           _ZN11circles_gpu9fill_dataEPhPj,@function
        .size           _ZN11circles_gpu9fill_dataEPhPj,(.L_x_19 - _ZN11circles_gpu9fill_dataEPhPj)
        .other          _ZN11circles_gpu9fill_dataEPhPj,@"STO_CUDA_ENTRY STV_DEFAULT"
_ZN11circles_gpu9fill_dataEPhPj:
.text._ZN11circles_gpu9fill_dataEPhPj:
[----:B------:R-:W-:Y:S01]  /*0000*/  LDC R1, c[0x0][0x37c] ;  /* 0x0000df00ff017b82 */ /* 0x000fe20000000800 */
[----:B------:R-:W0:Y:S07]  /*0010*/  S2R R0, SR_TID.X ;  /* 0x0000000000007919 */ /* 0x000e2e0000002100 */
[----:B------:R-:W0:Y:S01]  /*0020*/  S2UR UR6, SR_CTAID.X ;  /* 0x00000000000679c3 */ /* 0x000e220000002500 */
[----:B------:R-:W1:Y:S01]  /*0030*/  LDCU.64 UR8, c[0x0][0x380] ;  /* 0x00007000ff0877ac */ /* 0x000e620008000a00 */
[----:B------:R-:W2:Y:S06]  /*0040*/  LDCU.64 UR4, c[0x0][0x358] ;  /* 0x00006b00ff0477ac */ /* 0x000eac0008000a00 */
[----:B------:R-:W0:Y:S08]  /*0050*/  LDC R7, c[0x0][0x360] ;  /* 0x0000d800ff077b82 */ /* 0x000e300000000800 */
[----:B------:R-:W3:Y:S01]  /*0060*/  LDC.64 R2, c[0x0][0x388] ;  /* 0x0000e200ff027b82 */ /* 0x000ee20000000a00 */
[----:B0-----:R-:W-:-:S05]  /*0070*/  IMAD R7, R7, UR6, R0 ;  /* 0x0000000607077c24 */ /* 0x001fca000f8e0200 */
[----:B-1----:R-:W-:-:S04]  /*0080*/  IADD3 R4, P0, PT, R7, UR8, RZ ;  /* 0x0000000807047c10 */ /* 0x002fc8000ff1e0ff */
[----:B------:R-:W-:-:S06]  /*0090*/  LEA.HI.X.SX32 R5, R7, UR9, 0x1, P0 ;  /* 0x0000000907057c11 */ /* 0x000fcc00080f0eff */
[----:B--2---:R-:W2:Y:S01]  /*00a0*/  LDG.E R5, desc[UR4][R4.64] ;  /* 0x0000000404057981 */ /* 0x004ea2000c1e1900 */
[----:B---3--:R-:W-:-:S05]  /*00b0*/  IMAD.WIDE R2, R7, 0x4, R2 ;  /* 0x0000000407027825 */ /* 0x008fca00078e0202 */
[----:B--2---:R-:W-:Y:S01]  /*00c0*/  STG.E desc[UR4][R2.64], R5 ;  /* 0x0000000502007986 */ /* 0x004fe2000c101904 */
[----:B------:R-:W-:Y:S05]  /*00d0*/  EXIT ;  /* 0x000000000000794d */ /* 0x000fea0003800000 */
.L_x_10:
        /* <DEDUP_REMOVED lines=10> */
.L_x_19:


//--------------------- .text._ZN11circles_gpu4scanEmPKjS1_Pj --------------------------
	.section	.text._ZN11circles_gpu4scanEmPKjS1_Pj,"ax",@progbits
	.align	128
        .global         _ZN11circles_gpu4scanEmPKjS1_Pj
        .type           _ZN11circles_gpu4scanEmPKjS1_Pj,@function
        .size           _ZN11circles_gpu4scanEmPKjS1_Pj,(.L_x_20 - _ZN11circles_gpu4scanEmPKjS1_Pj)
        .other          _ZN11circles_gpu4scanEmPKjS1_Pj,@"STO_CUDA_ENTRY STV_DEFAULT"
_ZN11circles_gpu4scanEmPKjS1_Pj:
.text._ZN11circles_gpu4scanEmPKjS1_Pj:
[----:B------:R-:W-:Y:S01]  /*0000*/  LDC R1, c[0x0][0x37c] ;  /* 0x0000df00ff017b82 */ /* 0x000fe20000000800 */
[----:B------:R-:W0:Y:S01]  /*0010*/  S2R R3, SR_CTAID.X ;  /* 0x0000000000037919 */ /* 0x000e220000002500 */
[----:B------:R-:W0:Y:S01]  /*0020*/  LDCU UR4, c[0x0][0x360] ;  /* 0x00006c00ff0477ac */ /* 0x000e220008000800 */
[----:B------:R-:W1:Y:S01]  /*0030*/  S2R R5, SR_TID.X ;  /* 0x0000000000057919 */ /* 0x000e620000002100 */
[----:B------:R-:W2:Y:S01]  /*0040*/  LDCU.64 UR8, c[0x0][0x388] ;  /* 0x00007100ff0877ac */ /* 0x000ea20008000a00 */
[----:B------:R-:W3:Y:S01]  /*0050*/  LDCU.64 UR6, c[0x0][0x358] ;  /* 0x00006b00ff0677ac */ /* 0x000ee20008000a00 */
[----:B0-----:R-:W-:-:S05]  /*0060*/  IMAD R0, R3, UR4, RZ ;  /* 0x0000000403007c24 */ /* 0x001fca000f8e02ff */
[----:B-1----:R-:W-:-:S05]  /*0070*/  IADD3 R0, P0, PT, R0, R5, RZ ;  /* 0x0000000500007210 */ /* 0x002fca0007f1e0ff */
[----:B------:R-:W-:Y:S02]  /*0080*/  IMAD.X R7, RZ, RZ, RZ, P0 ;  /* 0x000000ffff077224 */ /* 0x000fe400000e06ff */
[----:B------:R-:W-:-:S03]  /*0090*/  IMAD.SHL.U32 R2, R0, 0x4, RZ ;  /* 0x0000000400027824 */ /* 0x000fc600078e00ff */
[----:B------:R-:W-:Y:S02]  /*00a0*/  SHF.L.U64.HI R0, R0, 0x2, R7 ;  /* 0x0000000200007819 */ /* 0x000fe40000010207 */
[----:B--2---:R-:W-:-:S04]  /*00b0*/  IADD3 R6, P0, PT, R2, UR8, RZ ;  /* 0x0000000802067c10 */ /* 0x004fc8000ff1e0ff */
[----:B------:R-:W-:-:S06]  /*00c0*/  IADD3.X R7, PT, PT, R0, UR9, RZ, P0, !PT ;  /* 0x0000000900077c10 */ /* 0x000fcc00087fe4ff */
[----:B---3--:R-:W2:Y:S01]  /*00d0*/  LDG.E R7, desc[UR6][R6.64] ;  /* 0x0000000606077981 */ /* 0x008ea2000c1e1900 */
[----:B------:R-:W0:Y:S01]  /*00e0*/  S2UR UR5, SR_CgaCtaId ;  /* 0x00000000000579c3 */ /* 0x000e220000008800 */
[----:B------:R-:W-:Y:S01]  /*00f0*/  UMOV UR4, 0x400 ;  /* 0x0000040000047882 */ /* 0x000fe20000000000 */
[C---:B------:R-:W-:Y:S02]  /*0100*/  LEA.HI R4, R5.reuse, R5, RZ, 0x1b ;  /* 0x0000000505047211 */ /* 0x040fe400078fd8ff */
[----:B------:R-:W-:-:S13]  /*0110*/  ISETP.NE.AND P0, PT, R5, RZ, PT ;  /* 0x000000ff0500720c */ /* 0x000fda0003f05270 */
[----:B------:R-:W-:-:S05]  /*0120*/  @P0 VIADD R8, R5, 0xffffffff ;  /* 0xffffffff05080836 */ /* 0x000fca0000000000 */
[----:B------:R-:W-:Y:S01]  /*0130*/  @P0 LEA.HI R9, R8, R5, RZ, 0x1b ;  /* 0x0000000508090211 */ /* 0x000fe200078fd8ff */
[----:B------:R-:W-:Y:S01]  /*0140*/  IMAD.MOV.U32 R8, RZ, RZ, RZ ;  /* 0x000000ffff087224 */ /* 0x000fe200078e00ff */
[----:B0-----:R-:W-:-:S06]  /*0150*/  ULEA UR4, UR5, UR4, 0x18 ;  /* 0x0000000405047291 */ /* 0x001fcc000f8ec0ff */
[----:B------:R-:W-:Y:S02]  /*0160*/  LEA R4, R4, UR4, 0x2 ;  /* 0x0000000404047c11 */ /* 0x000fe4000f8e10ff */
[----:B------:R-:W-:-:S03]  /*0170*/  @P0 LEA R9, R9, UR4, 0x2 ;  /* 0x0000000409090c11 */ /* 0x000fc6000f8e10ff */
[----:B--2---:R-:W-:Y:S01]  /*0180*/  STS [R4], R7 ;  /* 0x0000000704007388 */ /* 0x004fe20000000800 */
[----:B------:R-:W-:Y:S06]  /*0190*/  BAR.SYNC.DEFER_BLOCKING 0x0 ;  /* 0x0000000000007b1d */ /* 0x000fec0000010000 */
[----:B------:R-:W-:Y:S02]  /*01a0*/  @P0 LDS R8, [R9+-0x4] ;  /* 0xfffffc0009080984 */ /* 0x000fe40000000800 */
[----:B------:R-:W-:Y:S01]  /*01b0*/  BAR.SYNC.DEFER_BLOCKING 0x0 ;  /* 0x0000000000007b1d */ /* 0x000fe20000010000 */
[----:B------:R-:W-:-:S13]  /*01c0*/  ISETP.GE.U32.AND P0, PT, R5, 0x2, PT ;  /* 0x000000020500780c */ /* 0x000fda0003f06070 */
[----:B------:R-:W-:-:S05]  /*01d0*/  @P0 VIADD R6, R5, 0xfffffffe ;  /* 0xfffffffe05060836 */ /* 0x000fca0000000000 */
[----:B------:R-:W-:Y:S01]  /*01e0*/  @P0 LEA.HI R10, R6, R5, RZ, 0x1b ;  /* 0x00000005060a0211 */ /* 0x000fe200078fd8ff */
[----:B------:R-:W-:-:S03]  /*01f0*/  IMAD.MOV.U32 R6, RZ, RZ, RZ ;  /* 0x000000ffff067224 */ /* 0x000fc600078e00ff */
[----:B------:R-:W-:Y:S01]  /*0200*/  @P0 LEA R10, R10, UR4, 0x2 ;  /* 0x000000040a0a0c11 */ /* 0x000fe2000f8e10ff */
[----:B------:R-:W0:Y:S02]  /*0210*/  LDS R11, [R4] ;  /* 0x00000000040b7984 */ /* 0x000e240000000800 */
[----:B0-----:R-:W-:-:S05]  /*0220*/  IMAD.IADD R11, R11, 0x1, R8 ;  /* 0x000000010b0b7824 */ /* 0x001fca00078e0208 */
[----:B------:R-:W-:Y:S01]  /*0230*/  STS [R4], R11 ;  /* 0x0000000b04007388 */ /* 0x000fe20000000800 */
[----:B------:R-:W-:Y:S06]  /*0240*/  BAR.SYNC.DEFER_BLOCKING 0x0 ;  /* 0x0000000000007b1d */ /* 0x000fec0000010000 */
[----:B------:R-:W-:Y:S02]  /*0250*/  @P0 LDS R6, [R10+-0x8] ;  /* 0xfffff8000a060984 */ /* 0x000fe40000000800 */
[----:B------:R-:W-:Y:S01]  /*0260*/  BAR.SYNC.DEFER_BLOCKING 0x0 ;  /* 0x0000000000007b1d */ /* 0x000fe20000010000 */
[----:B------:R-:W-:-:S13]  /*0270*/  ISETP.GE.U32.AND P0, PT, R5, 0x4, PT ;  /* 0x000000040500780c */ /* 0x000fda0003f06070 */
[----:B------:R-:W-:-:S05]  /*0280*/  @P0 VIADD R8, R5, 0xfffffffc ;  /* 0xfffffffc05080836 */ /* 0x000fca0000000000 */
[----:B------:R-:W-:-:S04]  /*0290*/  @P0 LEA.HI R8, R8, R5, RZ, 0x1b ;  /* 0x0000000508080211 */ /* 0x000fc800078fd8ff */
[----:B------:R-:W-:Y:S01]  /*02a0*/  @P0 LEA R8, R8, UR4, 0x2 ;  /* 0x0000000408080c11 */ /* 0x000fe2000f8e10ff */
[----:B------:R-:W0:Y:S02]  /*02b0*/  LDS R7, [R4] ;  /* 0x0000000004077984 */ /* 0x000e240000000800 */
[----:B0-----:R-:W-:Y:S02]  /*02c0*/  IMAD.IADD R7, R7, 0x1, R6 ;  /* 0x0000000107077824 */ /* 0x001fe400078e0206 */
[----:B------:R-:W-:-:S03]  /*02d0*/  IMAD.MOV.U32 R6, RZ, RZ, RZ ;  /* 0x000000ffff067224 */ /* 0x000fc600078e00ff */
        /* <DEDUP_REMOVED lines=42> */
[----:B------:R-:W0:Y:S01]  /*0580*/  LDS R7, [R4] ;  /* 0x0000000004077984 */ /* 0x000e220000000800 */
[----:B------:R-:W1:Y:S01]  /*0590*/  LDCU.64 UR4, c[0x0][0x398] ;  /* 0x00007300ff0477ac */ /* 0x000e620008000a00 */
[----:B0-----:R-:W-:-:S05]  /*05a0*/  IMAD.IADD R5, R7, 0x1, R6 ;  /* 0x0000000107057824 */ /* 0x001fca00078e0206 */
[----:B------:R-:W-:Y:S01]  /*05b0*/  STS [R4], R5 ;  /* 0x0000000504007388 */ /* 0x000fe20000000800 */
[----:B------:R-:W-:Y:S06]  /*05c0*/  BAR.SYNC.DEFER_BLOCKING 0x0 ;  /* 0x0000000000007b1d */ /* 0x000fec0000010000 */
[----:B------:R-:W-:Y:S02]  /*05d0*/  @P0 LDS R8, [R11+-0x100] ;  /* 0xffff00000b080984 */ /* 0x000fe40000000800 */
[----:B------:R-:W-:Y:S01]  /*05e0*/  BAR.SYNC.DEFER_BLOCKING 0x0 ;  /* 0x0000000000007b1d */ /* 0x000fe20000010000 */
[----:B------:R-:W-:-:S13]  /*05f0*/  ISETP.NE.AND P0, PT, R3, RZ, PT ;  /* 0x000000ff0300720c */ /* 0x000fda0003f05270 */
[----:B------:R-:W0:Y:S01]  /*0600*/  @P0 LDC.64 R6, c[0x0][0x390] ;  /* 0x0000e400ff060b82 */ /* 0x000e220000000a00 */
[----:B------:R-:W-:Y:S01]  /*0610*/  @P0 VIADD R3, R3, 0xffffffff ;  /* 0xffffffff03030836 */ /* 0x000fe20000000000 */
[----:B------:R-:W2:Y:S03]  /*0620*/  LDS R9, [R4] ;  /* 0x0000000004097984 */ /* 0x000ea60000000800 */
[----:B0-----:R-:W-:-:S04]  /*0630*/  @P0 IMAD.WIDE.U32 R6, R3, 0x4, R6 ;  /* 0x0000000403060825 */ /* 0x001fc800078e0006 */
[----:B--2---:R-:W-:Y:S02]  /*0640*/  IMAD.IADD R9, R9, 0x1, R8 ;  /* 0x0000000109097824 */ /* 0x004fe400078e0208 */
[----:B------:R-:W-:-:S03]  /*0650*/  IMAD.MOV.U32 R8, RZ, RZ, RZ ;  /* 0x000000ffff087224 */ /* 0x000fc600078e00ff */
[----:B------:R-:W-:Y:S01]  /*0660*/  STS [R4], R9 ;  /* 0x0000000904007388 */ /* 0x000fe20000000800 */
[----:B------:R-:W-:Y:S06]  /*0670*/  BAR.SYNC.DEFER_BLOCKING 0x0 ;  /* 0x0000000000007b1d */ /* 0x000fec0000010000 */
[----:B------:R-:W2:Y:S01]  /*0680*/  @P0 LDG.E R8, desc[UR6][R6.64] ;  /* 0x0000000606080981 */ /* 0x000ea2000c1e1900 */
[----:B-1----:R-:W-:-:S03]  /*0690*/  IADD3 R2, P0, PT, R2, UR4, RZ ;  /* 0x0000000402027c10 */ /* 0x002fc6000ff1e0ff */
[----:B------:R-:W2:Y:S01]  /*06a0*/  LDS R5, [R4] ;  /* 0x0000000004057984 */ /* 0x000ea20000000800 */
[----:B------:R-:W-:Y:S01]  /*06b0*/  IADD3.X R3, PT, PT, R0, UR5, RZ, P0, !PT ;  /* 0x0000000500037c10 */ /* 0x000fe200087fe4ff */
[----:B--2---:R-:W-:-:S05]  /*06c0*/  IMAD.IADD R5, R5, 0x1, R8 ;  /* 0x0000000105057824 */ /* 0x004fca00078e0208 */
[----:B------:R-:W-:Y:S01]  /*06d0*/  STG.E desc[UR6][R2.64], R5 ;  /* 0x0000000502007986 */ /* 0x000fe2000c101906 */
[----:B------:R-:W-:Y:S05]  /*06e0*/  EXIT ;  /* 0x000000000000794d */ /* 0x000fea0003800000 */
.L_x_11:
        /* <DEDUP_REMOVED lines=9> */
.L_x_20:


//--------------------- .text._ZN11circles_gpu10scan_blockEmPKjPj --------------------------
	.section	.text._ZN11circles_gpu10scan_blockEmPKjPj,"ax",@progbits
	.align	128
        .global         _ZN11circles_gpu10scan_blockEmPKjPj
        .type           _ZN11circles_gpu10scan_blockEmPKjPj,@function
        .size           _ZN11circles_gpu10scan_blockEmPKjPj,(.L_x_21 - _ZN11circles_gpu10scan_blockEmPKjPj)
        .other          _ZN11circles_gpu10scan_blockEmPKjPj,@"STO_CUDA_ENTRY STV_DEFAULT"
_ZN11circles_gpu10scan_blockEmPKjPj:
.text._ZN11circles_gpu10scan_blockEmPKjPj:
[----:B------:R-:W-:Y:S01]  /*0000*/  LDC R1, c[0x0][0x37c] ;  /* 0x0000df00ff017b82 */ /* 0x000fe20000000800 */
[----:B------:R-:W0:Y:S07]  /*0010*/  S2R R0, SR_TID.X ;  /* 0x0000000000007919 */ /* 0x000e2e0000002100 */
[----:B------:R-:W0:Y:S01]  /*0020*/  LDC.64 R4, c[0x0][0x388] ;  /* 0x0000e200ff047b82 */ /* 0x000e220000000a00 */
[----:B------:R-:W1:Y:S01]  /*0030*/  LDCU.64 UR6, c[0x0][0x358] ;  /* 0x00006b00ff0677ac */ /* 0x000e620008000a00 */
[----:B0-----:R-:W-:-:S06]  /*0040*/  IMAD.WIDE.U32 R4, R0, 0x4, R4 ;  /* 0x0000000400047825 */ /* 0x001fcc00078e0004 */
[----:B-1----:R-:W2:Y:S01]  /*0050*/  LDG.E R5, desc[UR6][R4.64] ;  /* 0x0000000604057981 */ /* 0x002ea2000c1e1900 */
        /* <DEDUP_REMOVED lines=73> */
[----:B------:R-:W0:Y:S01]  /*04f0*/  LDS R5, [R2] ;  /* 0x0000000002057984 */ /* 0x000e220000000800 */
[----:B------:R-:W1:Y:S01]  /*0500*/  LDCU.64 UR4, c[0x0][0x380] ;  /* 0x00007000ff0477ac */ /* 0x000e620008000a00 */
[----:B0-----:R-:W-:Y:S02]  /*0510*/  IMAD.IADD R5, R5, 0x1, R4 ;  /* 0x0000000105057824 */ /* 0x001fe400078e0204 */
[----:B------:R-:W-:-:S03]  /*0520*/  IMAD.MOV.U32 R4, RZ, RZ, RZ ;  /* 0x000000ffff047224 */ /* 0x000fc600078e00ff */
[----:B------:R-:W-:Y:S01]  /*0530*/  STS [R2], R5 ;  /* 0x0000000502007388 */ /* 0x000fe20000000800 */
[----:B------:R-:W-:Y:S06]  /*0540*/  BAR.SYNC.DEFER_BLOCKING 0x0 ;  /* 0x0000000000007b1d */ /* 0x000fec0000010000 */
[----:B------:R-:W-:Y:S02]  /*0550*/  @P0 LDS R4, [R9+-0x100] ;  /* 0xffff000009040984 */ /* 0x000fe40000000800 */
[----:B------:R-:W-:Y:S01]  /*0560*/  BAR.SYNC.DEFER_BLOCKING 0x0 ;  /* 0x0000000000007b1d */ /* 0x000fe20000010000 */
[----:B-1----:R-:W-:-:S04]  /*0570*/  ISETP.GE.U32.AND P0, PT, R0, UR4, PT ;  /* 0x0000000400007c0c */ /* 0x002fc8000bf06070 */
[----:B------:R-:W-:Y:S01]  /*0580*/  ISETP.GE.U32.AND.EX P0, PT, RZ, UR5, PT, P0 ;  /* 0x00000005ff007c0c */ /* 0x000fe2000bf06100 */
[----:B------:R-:W0:Y:S02]  /*0590*/  LDS R3, [R2] ;  /* 0x0000000002037984 */ /* 0x000e240000000800 */
[----:B0-----:R-:W-:-:S05]  /*05a0*/  IMAD.IADD R3, R3, 0x1, R4 ;  /* 0x0000000103037824 */ /* 0x001fca00078e0204 */
[----:B------:R0:W-:Y:S01]  /*05b0*/  STS [R2], R3 ;  /* 0x0000000302007388 */ /* 0x0001e20000000800 */
[----:B------:R-:W-:Y:S06]  /*05c0*/  BAR.SYNC.DEFER_BLOCKING 0x0 ;  /* 0x0000000000007b1d */ /* 0x000fec0000010000 */
[----:B------:R-:W-:Y:S05]  /*05d0*/  @P0 EXIT ;  /* 0x000000000000094d */ /* 0x000fea0003800000 */
[----:B0-----:R-:W0:Y:S01]  /*05e0*/  LDS R3, [R2] ;  /* 0x0000000002037984 */ /* 0x001e220000000800 */
[----:B------:R-:W1:Y:S02]  /*05f0*/  LDCU.64 UR4, c[0x0][0x390] ;  /* 0x00007200ff0477ac */ /* 0x000e640008000a00 */
[----:B-1----:R-:W-:-:S04]  /*0600*/  LEA R4, P0, R0, UR4, 0x2 ;  /* 0x0000000400047c11 */ /* 0x002fc8000f8010ff */
[----:B------:R-:W-:-:S05]  /*0610*/  LEA.HI.X R5, R0, UR5, RZ, 0x2, P0 ;  /* 0x0000000500057c11 */ /* 0x000fca00080f14ff */
[----:B0-----:R-:W-:Y:S01]  /*0620*/  STG.E desc[UR6][R4.64], R3 ;  /* 0x0000000304007986 */ /* 0x001fe2000c101906 */
[----:B------:R-:W-:Y:S05]  /*0630*/  EXIT ;  /* 0x000000000000794d */ /* 0x000fea0003800000 */
.L_x_12:
        /* <DEDUP_REMOVED lines=12> */
.L_x_21:


//--------------------- .text._ZN11circles_gpu6reduceEmPKjPj --------------------------
	.section	.text._ZN11circles_gpu6reduceEmPKjPj,"ax",@progbits
	.align	128
        .global         _ZN11circles_gpu6reduceEmPKjPj
        .type           _ZN11circles_gpu6reduceEmPKjPj,@function
        .size           _ZN11circles_gpu6reduceEmPKjPj,(.L_x_22 - _ZN11circles_gpu6reduceEmPKjPj)
        .other          _ZN11circles_gpu6reduceEmPKjPj,@"STO_CUDA_ENTRY STV_DEFAULT"
_ZN11circles_gpu6reduceEmPKjPj:
.text._ZN11circles_gpu6reduceEmPKjPj:
        /* <DEDUP_REMOVED lines=8> */
[----:B------:R-:W-:Y:S01]  /*0080*/  IMAD.X R5, RZ, RZ, RZ, P0 ;  /* 0x000000ffff057224 */ /* 0x000fe200000e06ff */
[----:B--2---:R-:W-:-:S04]  /*0090*/  LEA R6, P0, R4, UR4, 0x2 ;  /* 0x0000000404067c11 */ /* 0x004fc8000f8010ff */
[----:B------:R-:W-:-:S06]  /*00a0*/  LEA.HI.X R7, R4, UR5, R5, 0x2, P0 ;  /* 0x0000000504077c11 */ /* 0x000fcc00080f1405 */
[----:B---3--:R-:W2:Y:S01]  /*00b0*/  LDG.E R7, desc[UR6][R6.64] ;  /* 0x0000000606077981 */ /* 0x008ea2000c1e1900 */
[----:B------:R-:W0:Y:S01]  /*00c0*/  S2UR UR5, SR_CgaCtaId ;  /* 0x00000000000579c3 */ /* 0x000e220000008800 */
[----:B------:R-:W-:Y:S01]  /*00d0*/  UMOV UR4, 0x400 ;  /* 0x0000040000047882 */ /* 0x000fe20000000000 */
[C---:B------:R-:W-:Y:S01]  /*00e0*/  LEA.HI R4, R3.reuse, R3, RZ, 0x1b ;  /* 0x0000000303047211 */ /* 0x040fe200078fd8ff */
[----:B------:R-:W-:Y:S01]  /*00f0*/  IMAD.MOV.U32 R5, RZ, RZ, RZ ;  /* 0x000000ffff057224 */ /* 0x000fe200078e00ff */
[----:B------:R-:W-:Y:S01]  /*0100*/  ISETP.NE.AND P0, PT, R3, RZ, PT ;  /* 0x000000ff0300720c */ /* 0x000fe20003f05270 */
[----:B------:R-:W-:-:S12]  /*0110*/  IMAD.MOV R2, RZ, RZ, -R2 ;  /* 0x000000ffff027224 */ /* 0x000fd800078e0a02 */
[----:B------:R-:W-:-:S05]  /*0120*/  @P0 VIADD R8, R3, 0xffffffff ;  /* 0xffffffff03080836 */ /* 0x000fca0000000000 */
[----:B------:R-:W-:Y:S01]  /*0130*/  @P0 LEA.HI R8, R8, R3, RZ, 0x1b ;  /* 0x0000000308080211 */ /* 0x000fe200078fd8ff */
        /* <DEDUP_REMOVED lines=58> */
[----:B------:R0:W-:Y:S01]  /*04e0*/  STS [R4], R5 ;  /* 0x0000000504007388 */ /* 0x0001e20000000800 */
[----:B------:R-:W-:Y:S08]  /*04f0*/  BAR.SYNC.DEFER_BLOCKING 0x0 ;  /* 0x0000000000007b1d */ /* 0x000ff00000010000 */
[----:B0-----:R-:W0:Y:S01]  /*0500*/  LDC R5, c[0x0][0x380] ;  /* 0x0000e000ff057b82 */ /* 0x001e220000000800 */
[----:B------:R1:W-:Y:S07]  /*0510*/  @P0 LDS R6, [R10+-0x80] ;  /* 0xffff80000a060984 */ /* 0x0003ee0000000800 */
[----:B------:R-:W-:Y:S01]  /*0520*/  BAR.SYNC.DEFER_BLOCKING 0x0 ;  /* 0x0000000000007b1d */ /* 0x000fe20000010000 */
[----:B------:R-:W-:-:S02]  /*0530*/  ISETP.GE.U32.AND P0, PT, R3, 0x40, PT ;  /* 0x000000400300780c */ /* 0x000fc40003f06070 */
[----:B0-----:R-:W-:-:S05]  /*0540*/  VIADDMNMX R2, R2, R5, UR8, PT ;  /* 0x0000000802027e46 */ /* 0x001fca000b800105 */
[----:B------:R-:W-:-:S05]  /*0550*/  VIADD R5, R2, 0xffffffff ;  /* 0xffffffff02057836 */ /* 0x000fca0000000000 */
[----:B-1----:R-:W-:Y:S01]  /*0560*/  SHF.R.S32.HI R10, RZ, 0x1f, R5 ;  /* 0x0000001fff0a7819 */ /* 0x002fe20000011405 */
[----:B------:R-:W-:-:S03]  /*0570*/  @P0 VIADD R8, R3, 0xffffffc0 ;  /* 0xffffffc003080836 */ /* 0x000fc60000000000 */
[----:B------:R-:W-:Y:S02]  /*0580*/  LEA.HI R5, R10, R5, RZ, 0x5 ;  /* 0x000000050a057211 */ /* 0x000fe400078f28ff */
[----:B------:R-:W-:Y:S01]  /*0590*/  @P0 LEA.HI R8, R8, R3, RZ, 0x1b ;  /* 0x0000000308080211 */ /* 0x000fe200078fd8ff */
[----:B------:R-:W-:Y:S01]  /*05a0*/  IMAD.MOV.U32 R3, RZ, RZ, RZ ;  /* 0x000000ffff037224 */ /* 0x000fe200078e00ff */
[----:B------:R-:W-:Y:S02]  /*05b0*/  LEA.HI.SX32 R2, R5, R2, 0x1b ;  /* 0x0000000205027211 */ /* 0x000fe400078fdaff */
[----:B------:R-:W-:Y:S01]  /*05c0*/  @P0 LEA R8, R8, UR4, 0x2 ;  /* 0x0000000408080c11 */ /* 0x000fe2000f8e10ff */
[----:B------:R-:W0:Y:S02]  /*05d0*/  LDS R7, [R4] ;  /* 0x0000000004077984 */ /* 0x000e240000000800 */
[----:B0-----:R-:W-:-:S05]  /*05e0*/  IMAD.IADD R7, R7, 0x1, R6 ;  /* 0x0000000107077824 */ /* 0x001fca00078e0206 */
[----:B------:R-:W-:Y:S01]  /*05f0*/  STS [R4], R7 ;  /* 0x0000000704007388 */ /* 0x000fe20000000800 */
[----:B------:R-:W-:Y:S06]  /*0600*/  BAR.SYNC.DEFER_BLOCKING 0x0 ;  /* 0x0000000000007b1d */ /* 0x000fec0000010000 */
[----:B------:R-:W-:Y:S02]  /*0610*/  @P0 LDS R3, [R8+-0x100] ;  /* 0xffff000008030984 */ /* 0x000fe40000000800 */
[----:B------:R-:W-:Y:S06]  /*0620*/  BAR.SYNC.DEFER_BLOCKING 0x0 ;  /* 0x0000000000007b1d */ /* 0x000fec0000010000 */
[----:B------:R-:W0:Y:S02]  /*0630*/  LDS R6, [R4] ;  /* 0x0000000004067984 */ /* 0x000e240000000800 */
[----:B0-----:R-:W-:Y:S01]  /*0640*/  IMAD.IADD R5, R6, 0x1, R3 ;  /* 0x0000000106057824 */ /* 0x001fe200078e0203 */
[----:B------:R-:W-:-:S02]  /*0650*/  LEA R6, R2, UR4, 0x2 ;  /* 0x0000000402067c11 */ /* 0x000fc4000f8e10ff */
[----:B------:R-:W0:Y:S02]  /*0660*/  LDC.64 R2, c[0x0][0x390] ;  /* 0x0000e400ff027b82 */ /* 0x000e240000000a00 */
[----:B------:R-:W-:Y:S06]  /*0670*/  STS [R4], R5 ;  /* 0x0000000504007388 */ /* 0x000fec0000000800 */
[----:B------:R-:W-:Y:S01]  /*0680*/  BAR.SYNC.DEFER_BLOCKING 0x0 ;  /* 0x0000000000007b1d */ /* 0x000fe20000010000 */
[----:B0-----:R-:W-:-:S05]  /*0690*/  IMAD.WIDE.U32 R2, R0, 0x4, R2 ;  /* 0x0000000400027825 */ /* 0x001fca00078e0002 */
[----:B------:R-:W0:Y:S04]  /*06a0*/  LDS R7, [R6+-0x4] ;  /* 0xfffffc0006077984 */ /* 0x000e280000000800 */
[----:B0-----:R-:W-:Y:S01]  /*06b0*/  STG.E desc[UR6][R2.64], R7 ;  /* 0x0000000702007986 */ /* 0x001fe2000c101906 */
[----:B------:R-:W-:Y:S05]  /*06c0*/  EXIT ;  /* 0x000000000000794d */ /* 0x000fea0003800000 */
.L_x_13:
        /* <DEDUP_REMOVED lines=11> */
.L_x_22:


//--------------------- .text._ZN11circles_gpu12reduce_uint8EmPKhPj --------------------------
	.section	.text._ZN11circles_gpu12reduce_uint8EmPKhPj,"ax",@progbits
	.align	128
        .global         _ZN11circles_gpu12reduce_uint8EmPKhPj
        .type           _ZN11circles_gpu12reduce_uint8EmPKhPj,@function
        .size           _ZN11circles_gpu12reduce_uint8EmPKhPj,(.L_x_23 - _ZN11circles_gpu12reduce_uint8EmPKhPj)
        .other          _ZN11circles_gpu12reduce_uint8EmPKhPj,@"STO_CUDA_ENTRY STV_DEFAULT"
_ZN11circles_gpu12reduce_uint8EmPKhPj:
.text._ZN11circles_gpu12reduce_uint8EmPKhPj:
[----:B------:R-:W-:Y:S01]  /*0000*/  LDC R1, c[0x0][0x37c] ;  /* 0x0000df00ff017b82 */ /* 0x000fe20000000800 */
[----:B------:R-:W0:Y:S01]  /*0010*/  S2R R0, SR_CTAID.X ;  /* 0x0000000000007919 */ /* 0x000e220000002500 */
[----:B------:R-:W0:Y:S01]  /*0020*/  LDCU UR8, c[0x0][0x360] ;  /* 0x00006c00ff0877ac */ /* 0x000e220008000800 */
[----:B------:R-:W1:Y:S01]  /*0030*/  S2R R3, SR_TID.X ;  /* 0x0000000000037919 */ /* 0x000e620000002100 */
[----:B------:R-:W1:Y:S01]  /*0040*/  LDCU.64 UR4, c[0x0][0x388] ;  /* 0x00007100ff0477ac */ /* 0x000e620008000a00 */
[----:B------:R-:W2:Y:S01]  /*0050*/  LDCU.64 UR6, c[0x0][0x358] ;  /* 0x00006b00ff0677ac */ /* 0x000ea20008000a00 */
[----:B0-----:R-:W-:-:S05]  /*0060*/  IMAD R2, R0, UR8, RZ ;  /* 0x0000000800027c24 */ /* 0x001fca000f8e02ff */
[----:B-1----:R-:W-:-:S04]  /*0070*/  IADD3 R6, P0, P1, R2, UR4, R3 ;  /* 0x0000000402067c10 */ /* 0x002fc8000f91e003 */
[----:B------:R-:W-:-:S06]  /*0080*/  IADD3.X R7, PT, PT, RZ, UR5, RZ, P0, P1 ;  /* 0x00000005ff077c10 */ /* 0x000fcc00087e24ff */
[----:B--2---:R-:W2:Y:S01]  /*0090*/  LDG.E R7, desc[UR6][R6.64] ;  /* 0x0000000606077981 */ /* 0x004ea2000c1e1900 */
        /* <DEDUP_REMOVED lines=97> */
.L_x_14:
        /* <DEDUP_REMOVED lines=13> */
.L_x_23:


//--------------------- .nv.shared._ZN11circles_gpu13render_pixelsEPPjS0_iiiPKfS3_S3_S3_S3_S3_S3_PfS4_S4_ --------------------------
	.section	.nv.shared._ZN11circles_gpu13render_pixelsEPPjS0_iiiPKfS3_S3_S3_S3_S3_S3_PfS4_S4_,"aw",@nobits
	.sectionflags	@""
	.align	16
	.zero		1024


//--------------------- .nv.shared.reserved.0     --------------------------
	.section	.nv.shared.reserved.0,"aw",@nobits
	.weak		__nv_reservedSMEM_offset_0_alias
	.size		__nv_reservedSMEM_offset_0_alias, 0, 64
	.other		__nv_reservedSMEM_offset_0_alias,@"STO_CUDA_RESERVED_SHARED STV_DEFAULT"
__nv_reservedSMEM_offset_0_alias:
	.zero		0
	.zero		64


//--------------------- .nv.shared._ZN11circles_gpu14compact_streamEPjS0_ --------------------------
	.section	.nv.shared._ZN11circles_gpu14compact_streamEPjS0_,"aw",@nobits
	.sectionflags	@""
	.align	16
	.zero		1024


//--------------------- .nv.shared._ZN11circles_gpu13tile_coverageEiiiPKfS1_S1_Ph --------------------------
	.section	.nv.shared._ZN11circles_gpu13tile_coverageEiiiPKfS1_S1_Ph,"aw",@nobits
	.sectionflags	@""
	.align	16
	.zero		1024


//--------------------- .nv.shared._ZN11circles_gpu21initialize_backgroundEiiPfS0_S0_ --------------------------
	.section	.nv.shared._ZN11circles_gpu21initialize_backgroundEiiPfS0_S0_,"aw",@nobits
	.sectionflags	@""
	.align	16
	.zero		1024


//--------------------- .nv.shared._ZN11circles_gpu9fill_dataEPhPj --------------------------
	.section	.nv.shared._ZN11circles_gpu9fill_dataEPhPj,"aw",@nobits
	.sectionflags	@""
	.align	16
	.zero		1024


//--------------------- .nv.shared._ZN11circles_gpu4scanEmPKjS1_Pj --------------------------
	.section	.nv.shared._ZN11circles_gpu4scanEmPKjS1_Pj,"aw",@nobits
	.sectionflags	@""
	.align	16
	.zero		1024


//--------------------- .nv.shared._ZN11circles_gpu10scan_blockEmPKjPj --------------------------
	.section	.nv.shared._ZN11circles_gpu10scan_blockEmPKjPj,"aw",@nobits
	.sectionflags	@""
	.align	16
	.zero		1024


//--------------------- .nv.shared._ZN11circles_gpu6reduceEmPKjPj --------------------------
	.section	.nv.shared._ZN11circles_gpu6reduceEmPKjPj,"aw",@nobits
	.sectionflags	@""
	.align	16
	.zero		1024


//--------------------- .nv.shared._ZN11circles_gpu12reduce_uint8EmPKhPj --------------------------
	.section	.nv.shared._ZN11circles_gpu12reduce_uint8EmPKhPj,"aw",@nobits
	.sectionflags	@""
	.align	16
	.zero		1024


//--------------------- .nv.constant0._ZN11circles_gpu13render_pixelsEPPjS0_iiiPKfS3_S3_S3_S3_S3_S3_PfS4_S4_ --------------------------
	.section	.nv.constant0._ZN11circles_gpu13render_pixelsEPPjS0_iiiPKfS3_S3_S3_S3_S3_S3_PfS4_S4_,"a",@progbits
	.sectionflags	@""
	.align	4
.nv.constant0._ZN11circles_gpu13render_pixelsEPPjS0_iiiPKfS3_S3_S3_S3_S3_S3_PfS4_S4_:
	.zero		1008


//--------------------- .nv.constant0._ZN11circles_gpu14compact_streamEPjS0_ --------------------------
	.section	.nv.constant0._ZN11circles_gpu14compact_streamEPjS0_,"a",@progbits
	.sectionflags	@""
	.align	4
.nv.constant0._ZN11circles_gpu14compact_streamEPjS0_:
	.zero		912


//--------------------- .nv.constant0._ZN11circles_gpu13tile_coverageEiiiPKfS1_S1_Ph --------------------------
	.section	.nv.constant0._ZN11circles_gpu13tile_coverageEiiiPKfS1_S1_Ph,"a",@progbits
	.sectionflags	@""
	.align	4
.nv.constant0._ZN11circles_gpu13tile_coverageEiiiPKfS1_S1_Ph:
	.zero		944


//--------------------- .nv.constant0._ZN11circles_gpu21initialize_backgroundEiiPfS0_S0_ --------------------------
	.section	.nv.constant0._ZN11circles_gpu21initialize_backgroundEiiPfS0_S0_,"a",@progbits
	.sectionflags	@""
	.align	4
.nv.constant0._ZN11circles_gpu21initialize_backgroundEiiPfS0_S0_:
	.zero		928


//--------------------- .nv.constant0._ZN11circles_gpu9fill_dataEPhPj --------------------------
	.section	.nv.constant0._ZN11circles_gpu9fill_dataEPhPj,"a",@progbits
	.sectionflags	@""
	.align	4
.nv.constant0._ZN11circles_gpu9fill_dataEPhPj:
	.zero		912


//--------------------- .nv.constant0._ZN11circles_gpu4scanEmPKjS1_Pj --------------------------
	.section	.nv.constant0._ZN11circles_gpu4scanEmPKjS1_Pj,"a",@progbits
	.sectionflags	@""
	.align	4
.nv.constant0._ZN11circles_gpu4scanEmPKjS1_Pj:
	.zero		928


//--------------------- .nv.constant0._ZN11circles_gpu10scan_blockEmPKjPj --------------------------
	.section	.nv.constant0._ZN11circles_gpu10scan_blockEmPKjPj,"a",@progbits
	.sectionflags	@""
	.align	4
.nv.constant0._ZN11circles_gpu10scan_blockEmPKjPj:
	.zero		920


//--------------------- .nv.constant0._ZN11circles_gpu6reduceEmPKjPj --------------------------
	.section	.nv.constant0._ZN11circles_gpu6reduceEmPKjPj,"a",@progbits
	.sectionflags	@""
	.align	4
.nv.constant0._ZN11circles_gpu6reduceEmPKjPj:
	.zero		920


//--------------------- .nv.constant0._ZN11circles_gpu12reduce_uint8EmPKhPj --------------------------
	.section	.nv.constant0._ZN11circles_gpu12reduce_uint8EmPKhPj,"a",@progbits
	.sectionflags	@""
	.align	4
.nv.constant0._ZN11circles_gpu12reduce_uint8EmPKhPj:
	.zero		920


//--------------------- SYMBOLS --------------------------

	.type		.nv.reservedSmem.offset0,@object
	.size		.nv.reservedSmem.offset0,0x4
	.type		.nv.reservedSmem.cap,@object
	.size		.nv.reservedSmem.cap,0x4
